	.target	sm_90a

	.elftype	@"ET_EXEC"


//--------------------- .note.nv.tkinfo           --------------------------
	.section	.note.nv.tkinfo,"",@"SHT_NOTE"
	.sectionflags	@"SHF_NOTE_NV_TKINFO"
	.tkinfo
        /*0018*/ 	.word	0x00000002
        /*0030*/ 	.string	""
        /*0030*/ 	.string	"ptxas"
        /*0030*/ 	.string	"Cuda compilation tools, release 13.0, V13.0.88"
        /*0030*/ 	.string	"Build cuda_13.0.r13.0/compiler.36424714_0"
        /*0030*/ 	.string	"-v  -suppress-debug-info  -lineinfo  -arch sm_90a "



//--------------------- .note.nv.cuinfo           --------------------------
	.section	.note.nv.cuinfo,"",@"SHT_NOTE"
	.sectionflags	@"SHF_NOTE_NV_CUINFO"
        /*0018*/ 	.short	0x0002
        /*001a*/ 	.short	0x005a
        /*001c*/ 	.short	0x0082
	.zero		2


//--------------------- .nv.info                  --------------------------
	.section	.nv.info,"",@"SHT_CUDA_INFO"
	.align	4


	//----- nvinfo : EIATTR_REGCOUNT
	.align		4
        /*0000*/ 	.byte	0x04, 0x2f
        /*0002*/ 	.short	(.L_1 - .L_0)
	.align		4
.L_0:
        /*0004*/ 	.word	index@(matmul_kernel)
        /*0008*/ 	.word	0x000000ff


	//----- nvinfo : EIATTR_FRAME_SIZE
	.align		4
.L_1:
        /*000c*/ 	.byte	0x04, 0x11
        /*000e*/ 	.short	(.L_3 - .L_2)
	.align		4
.L_2:
        /*0010*/ 	.word	index@(matmul_kernel)
        /*0014*/ 	.word	0x00000000


	//----- nvinfo : EIATTR_MIN_STACK_SIZE
	.align		4
.L_3:
        /*0018*/ 	.byte	0x04, 0x12
        /*001a*/ 	.short	(.L_5 - .L_4)
	.align		4
.L_4:
        /*001c*/ 	.word	index@(matmul_kernel)
        /*0020*/ 	.word	0x00000000
.L_5:


//--------------------- .nv.compat                --------------------------
	.section	.nv.compat,"",@"SHT_CUDA_COMPAT_INFO"
	.align	4
        /*0000*/ 	.byte	0x02, 0x09, 0x01, 0x00, 0x02, 0x02, 0x04, 0x00, 0x02, 0x05, 0x05, 0x00, 0x03, 0x07, 0x01, 0x01
        /*0010*/ 	.byte	0x02, 0x03, 0x00, 0x00, 0x02, 0x06, 0x01, 0x00, 0x04, 0x0b, 0x08, 0x00, 0x00, 0x00, 0x00, 0x00
        /*0020*/ 	.byte	0x00, 0x00, 0x00, 0x00


//--------------------- .nv.info.matmul_kernel    --------------------------
	.section	.nv.info.matmul_kernel,"",@"SHT_CUDA_INFO"
	.sectionflags	@""
	.align	4


	//----- nvinfo : EIATTR_CUDA_API_VERSION
	.align		4
        /*0000*/ 	.byte	0x04, 0x37
        /*0002*/ 	.short	(.L_7 - .L_6)
.L_6:
        /*0004*/ 	.word	0x00000082


	//----- nvinfo : EIATTR_KPARAM_INFO
	.align		4
.L_7:
        /*0008*/ 	.byte	0x04, 0x17
        /*000a*/ 	.short	(.L_9 - .L_8)
.L_8:
        /*000c*/ 	.word	0x00000000
        /*0010*/ 	.short	0x000d
        /*0012*/ 	.short	0x0048
        /*0014*/ 	.byte	0x00, 0xf4, 0x21, 0x00


	//----- nvinfo : EIATTR_KPARAM_INFO
	.align		4
.L_9:
        /*0018*/ 	.byte	0x04, 0x17
        /*001a*/ 	.short	(.L_11 - .L_10)
.L_10:
        /*001c*/ 	.word	0x00000000
        /*0020*/ 	.short	0x000c
        /*0022*/ 	.short	0x0040
        /*0024*/ 	.byte	0x00, 0xf4, 0x21, 0x00


	//----- nvinfo : EIATTR_KPARAM_INFO
	.align		4
.L_11:
        /*0028*/ 	.byte	0x04, 0x17
        /*002a*/ 	.short	(.L_13 - .L_12)
.L_12:
        /*002c*/ 	.word	0x00000000
        /*0030*/ 	.short	0x000b
        /*0032*/ 	.short	0x0038
        /*0034*/ 	.byte	0x00, 0xf0, 0x11, 0x00


	//----- nvinfo : EIATTR_KPARAM_INFO
	.align		4
.L_13:
        /*0038*/ 	.byte	0x04, 0x17
        /*003a*/ 	.short	(.L_15 - .L_14)
.L_14:
        /*003c*/ 	.word	0x00000000
        /*0040*/ 	.short	0x000a
        /*0042*/ 	.short	0x0034
        /*0044*/ 	.byte	0x00, 0xf0, 0x11, 0x00


	//----- nvinfo : EIATTR_KPARAM_INFO
	.align		4
.L_15:
        /*0048*/ 	.byte	0x04, 0x17
        /*004a*/ 	.short	(.L_17 - .L_16)
.L_16:
        /*004c*/ 	.word	0x00000000
        /*0050*/ 	.short	0x0009
        /*0052*/ 	.short	0x0030
        /*0054*/ 	.byte	0x00, 0xf0, 0x11, 0x00


	//----- nvinfo : EIATTR_KPARAM_INFO
	.align		4
.L_17:
        /*0058*/ 	.byte	0x04, 0x17
        /*005a*/ 	.short	(.L_19 - .L_18)
.L_18:
        /*005c*/ 	.word	0x00000000
        /*0060*/ 	.short	0x0008
        /*0062*/ 	.short	0x002c
        /*0064*/ 	.byte	0x00, 0xf0, 0x11, 0x00


	//----- nvinfo : EIATTR_KPARAM_INFO
	.align		4
.L_19:
        /*0068*/ 	.byte	0x04, 0x17
        /*006a*/ 	.short	(.L_21 - .L_20)
.L_20:
        /*006c*/ 	.word	0x00000000
        /*0070*/ 	.short	0x0007
        /*0072*/ 	.short	0x0028
        /*0074*/ 	.byte	0x00, 0xf0, 0x11, 0x00


	//----- nvinfo : EIATTR_KPARAM_INFO
	.align		4
.L_21:
        /*0078*/ 	.byte	0x04, 0x17
        /*007a*/ 	.short	(.L_23 - .L_22)
.L_22:
        /*007c*/ 	.word	0x00000000
        /*0080*/ 	.short	0x0006
        /*0082*/ 	.short	0x0024
        /*0084*/ 	.byte	0x00, 0xf0, 0x11, 0x00


	//----- nvinfo : EIATTR_KPARAM_INFO
	.align		4
.L_23:
        /*0088*/ 	.byte	0x04, 0x17
        /*008a*/ 	.short	(.L_25 - .L_24)
.L_24:
        /*008c*/ 	.word	0x00000000
        /*0090*/ 	.short	0x0005
        /*0092*/ 	.short	0x0020
        /*0094*/ 	.byte	0x00, 0xf0, 0x11, 0x00


	//----- nvinfo : EIATTR_KPARAM_INFO
	.align		4
.L_25:
        /*0098*/ 	.byte	0x04, 0x17
        /*009a*/ 	.short	(.L_27 - .L_26)
.L_26:
        /*009c*/ 	.word	0x00000000
        /*00a0*/ 	.short	0x0004
        /*00a2*/ 	.short	0x001c
        /*00a4*/ 	.byte	0x00, 0xf0, 0x11, 0x00


	//----- nvinfo : EIATTR_KPARAM_INFO
	.align		4
.L_27:
        /*00a8*/ 	.byte	0x04, 0x17
        /*00aa*/ 	.short	(.L_29 - .L_28)
.L_28:
        /*00ac*/ 	.word	0x00000000
        /*00b0*/ 	.short	0x0003
        /*00b2*/ 	.short	0x0018
        /*00b4*/ 	.byte	0x00, 0xf0, 0x11, 0x00


	//----- nvinfo : EIATTR_KPARAM_INFO
	.align		4
.L_29:
        /*00b8*/ 	.byte	0x04, 0x17
        /*00ba*/ 	.short	(.L_31 - .L_30)
.L_30:
        /*00bc*/ 	.word	0x00000000
        /*00c0*/ 	.short	0x0002
        /*00c2*/ 	.short	0x0010
        /*00c4*/ 	.byte	0x00, 0xf4, 0x21, 0x00


	//----- nvinfo : EIATTR_KPARAM_INFO
	.align		4
.L_31:
        /*00c8*/ 	.byte	0x04, 0x17
        /*00ca*/ 	.short	(.L_33 - .L_32)
.L_32:
        /*00cc*/ 	.word	0x00000000
        /*00d0*/ 	.short	0x0001
        /*00d2*/ 	.short	0x0008
        /*00d4*/ 	.byte	0x00, 0xf4, 0x21, 0x00


	//----- nvinfo : EIATTR_KPARAM_INFO
	.align		4
.L_33:
        /*00d8*/ 	.byte	0x04, 0x17
        /*00da*/ 	.short	(.L_35 - .L_34)
.L_34:
        /*00dc*/ 	.word	0x00000000
        /*00e0*/ 	.short	0x0000
        /*00e2*/ 	.short	0x0000
        /*00e4*/ 	.byte	0x00, 0xf4, 0x21, 0x00


	//----- nvinfo : EIATTR_SPARSE_MMA_MASK
	.align		4
.L_35:
        /*00e8*/ 	.byte	0x03, 0x50
        /*00ea*/ 	.short	0x0000


	//----- nvinfo : EIATTR_MAXREG_COUNT
	.align		4
        /*00ec*/ 	.byte	0x03, 0x1b
        /*00ee*/ 	.short	0x00ff


	//----- nvinfo : EIATTR_NUM_BARRIERS
	.align		4
        /*00f0*/ 	.byte	0x02, 0x4c
        /*00f2*/ 	.byte	0x01
	.zero		1


	//----- nvinfo : EIATTR_MERCURY_ISA_VERSION
	.align		4
        /*00f4*/ 	.byte	0x03, 0x5f
        /*00f6*/ 	.short	0x0101


	//----- nvinfo : EIATTR_EXIT_INSTR_OFFSETS
	.align		4
        /*00f8*/ 	.byte	0x04, 0x1c
        /*00fa*/ 	.short	(.L_37 - .L_36)


	//   ....[0]....
.L_36:
        /*00fc*/ 	.word	0x000097b0


	//   ....[1]....
        /*0100*/ 	.word	0x000097e0


	//----- nvinfo : EIATTR_REQNTID
	.align		4
.L_37:
        /*0104*/ 	.byte	0x04, 0x10
        /*0106*/ 	.short	(.L_39 - .L_38)
.L_38:
        /*0108*/ 	.word	0x00000080
        /*010c*/ 	.word	0x00000001
        /*0110*/ 	.word	0x00000001


	//----- nvinfo : EIATTR_CBANK_PARAM_SIZE
	.align		4
.L_39:
        /*0114*/ 	.byte	0x03, 0x19
        /*0116*/ 	.short	0x0050


	//----- nvinfo : EIATTR_PARAM_CBANK
	.align		4
        /*0118*/ 	.byte	0x04, 0x0a
        /*011a*/ 	.short	(.L_41 - .L_40)
	.align		4
.L_40:
        /*011c*/ 	.word	index@(.nv.constant0.matmul_kernel)
        /*0120*/ 	.short	0x0210
        /*0122*/ 	.short	0x0050


	//----- nvinfo : EIATTR_SW_WAR
	.align		4
.L_41:
        /*0124*/ 	.byte	0x04, 0x36
        /*0126*/ 	.short	(.L_43 - .L_42)
.L_42:
        /*0128*/ 	.word	0x00000008
.L_43:


//--------------------- .nv.callgraph             --------------------------
	.section	.nv.callgraph,"",@"SHT_CUDA_CALLGRAPH"
	.align	4
	.sectionentsize	8
	.align		4
        /*0000*/ 	.word	0x00000000
	.align		4
        /*0004*/ 	.word	0xffffffff
	.align		4
        /*0008*/ 	.word	0x00000000
	.align		4
        /*000c*/ 	.word	0xfffffffe
	.align		4
        /*0010*/ 	.word	0x00000000
	.align		4
        /*0014*/ 	.word	0xfffffffd
	.align		4
        /*0018*/ 	.word	0x00000000
	.align		4
        /*001c*/ 	.word	0xfffffffc


//--------------------- .text.matmul_kernel       --------------------------
	.section	.text.matmul_kernel,"ax",@progbits
	.align	128
        .global         matmul_kernel
        .type           matmul_kernel,@function
        .size           matmul_kernel,(.L_x_3 - matmul_kernel)
        .other          matmul_kernel,@"STO_CUDA_ENTRY STV_DEFAULT"
matmul_kernel:
.text.matmul_kernel:
[----:B------:R-:W-:Y:S08]  /*0000*/  LDC R1, c[0x0][0x28] ;  /* 0x00000a00ff017b82 */ /* 0x000ff00000000800 */
[----:B------:R-:W0:Y:S01]  /*0010*/  LDC.64 R48, c[0x0][0x228] ;  /* 0x00008a00ff307b82 */ /* 0x000e220000000a00 */
[----:B------:R-:W1:Y:S01]  /*0020*/  S2R R5, SR_CTAID.X ;  /* 0x0000000000057919 */ /* 0x000e620000002500 */
[----:B------:R-:W-:Y:S01]  /*0030*/  UMOV UR4, 0x400 ;  /* 0x0000040000047882 */ /* 0x000fe20000000000 */
[----:B------:R-:W-:Y:S01]  /*0040*/  ULDC.64 UR14, c[0x0][0x208] ;  /* 0x00008200000e7ab9 */ /* 0x000fe20000000a00 */
[----:B------:R-:W-:-:S02]  /*0050*/  CS2R R24, SRZ ;  /* 0x0000000000187805 */ /* 0x000fc4000001ff00 */
[----:B------:R-:W-:Y:S02]  /*0060*/  CS2R R26, SRZ ;  /* 0x00000000001a7805 */ /* 0x000fe4000001ff00 */
[----:B------:R-:W-:Y:S02]  /*0070*/  CS2R R28, SRZ ;  /* 0x00000000001c7805 */ /* 0x000fe4000001ff00 */
[----:B------:R-:W-:Y:S01]  /*0080*/  CS2R R30, SRZ ;  /* 0x00000000001e7805 */ /* 0x000fe2000001ff00 */
[----:B------:R-:W2:Y:S01]  /*0090*/  S2UR UR12, SR_CgaCtaId ;  /* 0x00000000000c79c3 */ /* 0x000ea20000008800 */
[----:B------:R-:W-:Y:S02]  /*00a0*/  CS2R R32, SRZ ;  /* 0x0000000000207805 */ /* 0x000fe4000001ff00 */
[----:B------:R-:W-:Y:S02]  /*00b0*/  CS2R R34, SRZ ;  /* 0x0000000000227805 */ /* 0x000fe4000001ff00 */
[----:B------:R-:W-:-:S02]  /*00c0*/  CS2R R36, SRZ ;  /* 0x0000000000247805 */ /* 0x000fc4000001ff00 */
[----:B------:R-:W-:Y:S02]  /*00d0*/  CS2R R38, SRZ ;  /* 0x0000000000267805 */ /* 0x000fe4000001ff00 */
[----:B------:R-:W-:Y:S02]  /*00e0*/  CS2R R40, SRZ ;  /* 0x0000000000287805 */ /* 0x000fe4000001ff00 */
[----:B------:R-:W-:Y:S02]  /*00f0*/  CS2R R42, SRZ ;  /* 0x00000000002a7805 */ /* 0x000fe4000001ff00 */
        /* <DEDUP_REMOVED lines=8> */
[----:B------:R-:W-:Y:S01]  /*0180*/  CS2R R128, SRZ ;  /* 0x0000000000807805 */ /* 0x000fe2000001ff00 */
[----:B0-----:R-:W-:Y:S01]  /*0190*/  VIADD R0, R49, 0x7f ;  /* 0x0000007f31007836 */ /* 0x001fe20000000000 */
[----:B------:R-:W-:-:S02]  /*01a0*/  CS2R R130, SRZ ;  /* 0x0000000000827805 */ /* 0x000fc4000001ff00 */
[----:B------:R-:W-:Y:S02]  /*01b0*/  CS2R R64, SRZ ;  /* 0x0000000000407805 */ /* 0x000fe4000001ff00 */
[----:B------:R-:W-:Y:S02]  /*01c0*/  CS2R R66, SRZ ;  /* 0x0000000000427805 */ /* 0x000fe4000001ff00 */
[----:B------:R-:W-:Y:S02]  /*01d0*/  CS2R R68, SRZ ;  /* 0x0000000000447805 */ /* 0x000fe4000001ff00 */
[----:B------:R-:W-:Y:S02]  /*01e0*/  SHF.R.S32.HI R3, RZ, 0x1f, R0 ;  /* 0x0000001fff037819 */ /* 0x000fe40000011400 */
[----:B------:R-:W-:Y:S02]  /*01f0*/  CS2R R70, SRZ ;  /* 0x0000000000467805 */ /* 0x000fe4000001ff00 */
[----:B------:R-:W-:Y:S01]  /*0200*/  CS2R R72, SRZ ;  /* 0x0000000000487805 */ /* 0x000fe2000001ff00 */
[----:B--2---:R-:W-:Y:S01]  /*0210*/  ULEA UR12, UR12, UR4, 0x18 ;  /* 0x000000040c0c7291 */ /* 0x004fe2000f8ec03f */
[----:B------:R-:W-:-:S02]  /*0220*/  LEA.HI R3, R3, R0, RZ, 0x7 ;  /* 0x0000000003037211 */ /* 0x000fc400078f38ff */
[----:B------:R-:W-:Y:S02]  /*0230*/  CS2R R74, SRZ ;  /* 0x00000000004a7805 */ /* 0x000fe4000001ff00 */
[----:B-1----:R-:W-:Y:S02]  /*0240*/  IABS R8, R5 ;  /* 0x0000000500087213 */ /* 0x002fe40000000000 */
[----:B------:R-:W-:Y:S02]  /*0250*/  CS2R R76, SRZ ;  /* 0x00000000004c7805 */ /* 0x000fe4000001ff00 */
[----:B------:R-:W-:Y:S02]  /*0260*/  SHF.R.S32.HI R4, RZ, 0x7, R3 ;  /* 0x00000007ff047819 */ /* 0x000fe40000011403 */
[----:B------:R-:W-:Y:S02]  /*0270*/  CS2R R78, SRZ ;  /* 0x00000000004e7805 */ /* 0x000fe4000001ff00 */
[----:B------:R-:W-:-:S02]  /*0280*/  CS2R R80, SRZ ;  /* 0x0000000000507805 */ /* 0x000fc4000001ff00 */
[----:B------:R-:W-:Y:S02]  /*0290*/  CS2R R82, SRZ ;  /* 0x0000000000527805 */ /* 0x000fe4000001ff00 */
[-C--:B------:R-:W-:Y:S02]  /*02a0*/  IABS R7, R4.reuse ;  /* 0x0000000400077213 */ /* 0x080fe40000000000 */
[----:B------:R-:W-:Y:S02]  /*02b0*/  CS2R R84, SRZ ;  /* 0x0000000000547805 */ /* 0x000fe4000001ff00 */
[----:B------:R-:W-:Y:S02]  /*02c0*/  IABS R10, R4 ;  /* 0x00000004000a7213 */ /* 0x000fe40000000000 */
[----:B------:R-:W-:Y:S01]  /*02d0*/  CS2R R86, SRZ ;  /* 0x0000000000567805 */ /* 0x000fe2000001ff00 */
[----:B------:R-:W0:Y:S08]  /*02e0*/  I2F.RP R0, R7 ;  /* 0x0000000700007306 */ /* 0x000e300000209400 */
[----:B0-----:R-:W0:Y:S02]  /*02f0*/  MUFU.RCP R0, R0 ;  /* 0x0000000000007308 */ /* 0x001e240000001000 */
[----:B0-----:R-:W-:-:S02]  /*0300*/  VIADD R2, R0, 0xffffffe ;  /* 0x0ffffffe00027836 */ /* 0x001fc40000000000 */
[----:B------:R-:W-:-:S04]  /*0310*/  IMAD.MOV R0, RZ, RZ, -R10 ;  /* 0x000000ffff007224 */ /* 0x000fc800078e0a0a */
[----:B------:R0:W1:Y:S02]  /*0320*/  F2I.FTZ.U32.TRUNC.NTZ R3, R2 ;  /* 0x0000000200037305 */ /* 0x000064000021f000 */
[----:B0-----:R-:W-:Y:S02]  /*0330*/  IMAD.MOV.U32 R2, RZ, RZ, RZ ;  /* 0x000000ffff027224 */ /* 0x001fe400078e00ff */
[----:B-1----:R-:W-:-:S04]  /*0340*/  IMAD.MOV R6, RZ, RZ, -R3 ;  /* 0x000000ffff067224 */ /* 0x002fc800078e0a03 */
[----:B------:R-:W-:Y:S02]  /*0350*/  IMAD R9, R6, R7, RZ ;  /* 0x0000000706097224 */ /* 0x000fe400078e02ff */
[----:B------:R-:W-:Y:S02]  /*0360*/  IMAD.MOV.U32 R6, RZ, RZ, R8 ;  /* 0x000000ffff067224 */ /* 0x000fe400078e0008 */
[----:B------:R-:W-:-:S06]  /*0370*/  IMAD.HI.U32 R3, R3, R9, R2 ;  /* 0x0000000903037227 */ /* 0x000fcc00078e0002 */
[----:B------:R-:W-:-:S04]  /*0380*/  IMAD.HI.U32 R3, R3, R6, RZ ;  /* 0x0000000603037227 */ /* 0x000fc800078e00ff */
[----:B------:R-:W-:-:S05]  /*0390*/  IMAD R0, R3, R0, R6 ;  /* 0x0000000003007224 */ /* 0x000fca00078e0206 */
[----:B------:R-:W-:-:S13]  /*03a0*/  ISETP.GT.U32.AND P1, PT, R7, R0, PT ;  /* 0x000000000700720c */ /* 0x000fda0003f24070 */
[----:B------:R-:W-:Y:S02]  /*03b0*/  @!P1 IMAD.IADD R0, R0, 0x1, -R7 ;  /* 0x0000000100009824 */ /* 0x000fe400078e0a07 */
[----:B------:R-:W-:Y:S01]  /*03c0*/  @!P1 VIADD R3, R3, 0x1 ;  /* 0x0000000103039836 */ /* 0x000fe20000000000 */
[----:B------:R-:W-:Y:S02]  /*03d0*/  ISETP.NE.AND P1, PT, R4, RZ, PT ;  /* 0x000000ff0400720c */ /* 0x000fe40003f25270 */
[----:B------:R-:W-:Y:S02]  /*03e0*/  ISETP.GE.U32.AND P0, PT, R0, R7, PT ;  /* 0x000000070000720c */ /* 0x000fe40003f06070 */
[----:B------:R-:W-:-:S04]  /*03f0*/  LOP3.LUT R0, R5, R4, RZ, 0x3c, !PT ;  /* 0x0000000405007212 */ /* 0x000fc800078e3cff */
[----:B------:R-:W-:Y:S01]  /*0400*/  ISETP.GE.AND P2, PT, R0, RZ, PT ;  /* 0x000000ff0000720c */ /* 0x000fe20003f46270 */
[----:B------:R-:W-:-:S06]  /*0410*/  VIADD R0, R48, 0x7f ;  /* 0x0000007f30007836 */ /* 0x000fcc0000000000 */
[----:B------:R-:W-:-:S04]  /*0420*/  @P0 VIADD R3, R3, 0x1 ;  /* 0x0000000103030836 */ /* 0x000fc80000000000 */
[----:B------:R-:W-:Y:S01]  /*0430*/  IMAD.MOV.U32 R250, RZ, RZ, R3 ;  /* 0x000000fffffa7224 */ /* 0x000fe200078e0003 */
[----:B------:R-:W-:-:S03]  /*0440*/  SHF.R.S32.HI R3, RZ, 0x1f, R0 ;  /* 0x0000001fff037819 */ /* 0x000fc60000011400 */
[----:B------:R-:W-:Y:S01]  /*0450*/  @!P2 IMAD.MOV R250, RZ, RZ, -R250 ;  /* 0x000000fffffaa224 */ /* 0x000fe200078e0afa */
[----:B------:R-:W-:Y:S02]  /*0460*/  LEA.HI R3, R3, R0, RZ, 0x7 ;  /* 0x0000000003037211 */ /* 0x000fe400078f38ff */
[----:B------:R-:W-:-:S04]  /*0470*/  @!P1 LOP3.LUT R250, RZ, R4, RZ, 0x33, !PT ;  /* 0x00000004fffa9212 */ /* 0x000fc800078e33ff */
[----:B------:R-:W-:Y:S01]  /*0480*/  LEA.HI.SX32 R3, R3, -R250, 0x19 ;  /* 0x800000fa03037211 */ /* 0x000fe200078fcaff */
[----:B------:R-:W-:-:S03]  /*0490*/  IMAD.MOV R6, RZ, RZ, -R250 ;  /* 0x000000ffff067224 */ /* 0x000fc600078e0afa */
[----:B------:R-:W-:Y:S01]  /*04a0*/  VIMNMX R9, R3, 0x1, PT ;  /* 0x0000000103097848 */ /* 0x000fe20003fe0100 */
[----:B------:R-:W-:-:S03]  /*04b0*/  IMAD R6, R4, R6, R5 ;  /* 0x0000000604067224 */ /* 0x000fc600078e0205 */
[-C--:B------:R-:W-:Y:S02]  /*04c0*/  IABS R7, R9.reuse ;  /* 0x0000000900077213 */ /* 0x080fe40000000000 */
[----:B------:R-:W-:Y:S02]  /*04d0*/  IABS R10, R9 ;  /* 0x00000009000a7213 */ /* 0x000fe40000000000 */
[----:B------:R-:W0:Y:S08]  /*04e0*/  I2F.RP R0, R7 ;  /* 0x0000000700007306 */ /* 0x000e300000209400 */
[----:B0-----:R-:W0:Y:S02]  /*04f0*/  MUFU.RCP R0, R0 ;  /* 0x0000000000007308 */ /* 0x001e240000001000 */
[----:B0-----:R-:W-:-:S02]  /*0500*/  VIADD R2, R0, 0xffffffe ;  /* 0x0ffffffe00027836 */ /* 0x001fc40000000000 */
[----:B------:R-:W-:-:S04]  /*0510*/  IMAD.MOV R0, RZ, RZ, -R10 ;  /* 0x000000ffff007224 */ /* 0x000fc800078e0a0a */
[----:B------:R0:W1:Y:S02]  /*0520*/  F2I.FTZ.U32.TRUNC.NTZ R3, R2 ;  /* 0x0000000200037305 */ /* 0x000064000021f000 */
[----:B0-----:R-:W-:Y:S02]  /*0530*/  IMAD.MOV.U32 R2, RZ, RZ, RZ ;  /* 0x000000ffff027224 */ /* 0x001fe400078e00ff */
[----:B-1----:R-:W-:-:S04]  /*0540*/  IMAD.MOV R8, RZ, RZ, -R3 ;  /* 0x000000ffff087224 */ /* 0x002fc800078e0a03 */
[----:B------:R-:W-:Y:S01]  /*0550*/  IMAD.MOV.U32 R4, RZ, RZ, R8 ;  /* 0x000000ffff047224 */ /* 0x000fe200078e0008 */
[----:B------:R-:W-:-:S03]  /*0560*/  IABS R8, R6 ;  /* 0x0000000600087213 */ /* 0x000fc60000000000 */
[----:B------:R-:W-:Y:S02]  /*0570*/  IMAD R5, R4, R7, RZ ;  /* 0x0000000704057224 */ /* 0x000fe400078e02ff */
[----:B------:R-:W-:Y:S02]  /*0580*/  IMAD.MOV.U32 R4, RZ, RZ, R8 ;  /* 0x000000ffff047224 */ /* 0x000fe400078e0008 */
[----:B------:R-:W-:Y:S02]  /*0590*/  IMAD.HI.U32 R3, R3, R5, R2 ;  /* 0x0000000503037227 */ /* 0x000fe400078e0002 */
[----:B------:R-:W0:Y:S04]  /*05a0*/  LDC R5, c[0x0][0x230] ;  /* 0x00008c00ff057b82 */ /* 0x000e280000000800 */
[----:B------:R-:W-:-:S04]  /*05b0*/  IMAD.HI.U32 R3, R3, R4, RZ ;  /* 0x0000000403037227 */ /* 0x000fc800078e00ff */
[----:B------:R-:W-:-:S05]  /*05c0*/  IMAD R0, R3, R0, R4 ;  /* 0x0000000003007224 */ /* 0x000fca00078e0204 */
[----:B------:R-:W-:Y:S01]  /*05d0*/  ISETP.GT.U32.AND P1, PT, R7, R0, PT ;  /* 0x000000000700720c */ /* 0x000fe20003f24070 */
[----:B0-----:R-:W-:-:S12]  /*05e0*/  VIADD R5, R5, 0x1f ;  /* 0x0000001f05057836 */ /* 0x001fd80000000000 */
[----:B------:R-:W-:Y:S02]  /*05f0*/  @!P1 IMAD.IADD R0, R0, 0x1, -R7 ;  /* 0x0000000100009824 */ /* 0x000fe400078e0a07 */
[----:B------:R-:W-:Y:S01]  /*0600*/  @!P1 VIADD R3, R3, 0x1 ;  /* 0x0000000103039836 */ /* 0x000fe20000000000 */
[----:B------:R-:W-:Y:S02]  /*0610*/  ISETP.NE.AND P1, PT, R9, RZ, PT ;  /* 0x000000ff0900720c */ /* 0x000fe40003f25270 */
[----:B------:R-:W-:Y:S02]  /*0620*/  ISETP.GE.U32.AND P0, PT, R0, R7, PT ;  /* 0x000000070000720c */ /* 0x000fe40003f06070 */
[----:B------:R-:W0:Y:S01]  /*0630*/  S2R R7, SR_TID.X ;  /* 0x0000000000077919 */ /* 0x000e220000002100 */
[----:B------:R-:W-:-:S04]  /*0640*/  LOP3.LUT R0, R6, R9, RZ, 0x3c, !PT ;  /* 0x0000000906007212 */ /* 0x000fc800078e3cff */
[----:B------:R-:W-:-:S06]  /*0650*/  ISETP.GE.AND P2, PT, R0, RZ, PT ;  /* 0x000000ff0000720c */ /* 0x000fcc0003f46270 */
[----:B------:R-:W-:Y:S01]  /*0660*/  @P0 VIADD R3, R3, 0x1 ;  /* 0x0000000103030836 */ /* 0x000fe20000000000 */
[----:B------:R-:W-:-:S06]  /*0670*/  ISETP.GE.AND P0, PT, R5, 0x20, PT ;  /* 0x000000200500780c */ /* 0x000fcc0003f06270 */
[----:B------:R-:W-:Y:S01]  /*0680*/  @!P2 IMAD.MOV R3, RZ, RZ, -R3 ;  /* 0x000000ffff03a224 */ /* 0x000fe200078e0a03 */
[----:B------:R-:W-:-:S05]  /*0690*/  @!P1 LOP3.LUT R3, RZ, R9, RZ, 0x33, !PT ;  /* 0x00000009ff039212 */ /* 0x000fca00078e33ff */
[----:B------:R-:W-:-:S04]  /*06a0*/  IMAD.MOV R0, RZ, RZ, -R3 ;  /* 0x000000ffff007224 */ /* 0x000fc800078e0a03 */
[----:B------:R-:W-:Y:S01]  /*06b0*/  IMAD R0, R9, R0, R6 ;  /* 0x0000000009007224 */ /* 0x000fe200078e0206 */
[----:B0-----:R-:W-:-:S03]  /*06c0*/  LOP3.LUT R251, R7, 0x7f, RZ, 0xc0, !PT ;  /* 0x0000007f07fb7812 */ /* 0x001fc600078ec0ff */
[----:B------:R-:W-:Y:S01]  /*06d0*/  IMAD.IADD R250, R250, 0x1, R0 ;  /* 0x00000001fafa7824 */ /* 0x000fe200078e0200 */
[----:B------:R-:W-:Y:S01]  /*06e0*/  LOP3.LUT R13, R7, 0x60, RZ, 0xc0, !PT ;  /* 0x00000060070d7812 */ /* 0x000fe200078ec0ff */
[----:B------:R-:W-:Y:S02]  /*06f0*/  IMAD.SHL.U32 R0, R3, 0x80, RZ ;  /* 0x0000008003007824 */ /* 0x000fe400078e00ff */
[----:B------:R-:W-:Y:S01]  /*0700*/  IMAD R250, R250, 0x80, R251 ;  /* 0x00000080fafa7824 */ /* 0x000fe200078e02fb */
[----:B------:R-:W-:Y:S06]  /*0710*/  @!P0 BRA `(.L_x_0) ;  /* 0x0000004c00348947 */ /* 0x000fec0003800000 */
[----:B------:R-:W-:Y:S01]  /*0720*/  IABS R15, R48 ;  /* 0x00000030000f7213 */ /* 0x000fe20000000000 */
[----:B------:R-:W0:Y:S01]  /*0730*/  LDC R236, c[0x0][0x23c] ;  /* 0x00008f00ffec7b82 */ /* 0x000e220000000800 */
[----:B------:R-:W-:Y:S01]  /*0740*/  IABS R6, R49 ;  /* 0x0000003100067213 */ /* 0x000fe20000000000 */
[----:B------:R-:W-:Y:S01]  /*0750*/  ULDC UR4, c[0x0][0x234] ;  /* 0x00008d0000047ab9 */ /* 0x000fe20000000800 */
[----:B------:R-:W1:Y:S01]  /*0760*/  I2F.RP R10, R15 ;  /* 0x0000000f000a7306 */ /* 0x000e620000209400 */
[----:B------:R-:W-:Y:S01]  /*0770*/  LEA.HI R30, R13, R0, RZ, 0x1b ;  /* 0x000000000d1e7211 */ /* 0x000fe200078fd8ff */
[----:B------:R-:W-:Y:S01]  /*0780*/  USHF.R.U32.HI UR13, URZ, 0x4, UR12 ;  /* 0x000000043f0d7899 */ /* 0x000fe2000801160c */
[----:B------:R-:W-:Y:S01]  /*0790*/  ISETP.GE.AND P2, PT, R250, RZ, PT ;  /* 0x000000fffa00720c */ /* 0x000fe20003f46270 */
[----:B------:R-:W-:Y:S01]  /*07a0*/  ULDC UR6, c[0x0][0x230] ;  /* 0x00008c0000067ab9 */ /* 0x000fe20000000800 */
[----:B------:R-:W-:Y:S01]  /*07b0*/  IABS R55, R30 ;  /* 0x0000001e00377213 */ /* 0x000fe20000000000 */
[C---:B------:R-:W-:Y:S01]  /*07c0*/  VIADD R14, R30.reuse, 0x78 ;  /* 0x000000781e0e7836 */ /* 0x040fe20000000000 */
[----:B------:R-:W-:Y:S01]  /*07d0*/  USGXT.U32 UR13, UR13, 0xe ;  /* 0x0000000e0d0d789a */ /* 0x000fe20008000000 */
[----:B------:R-:W2:Y:S01]  /*07e0*/  I2F.RP R4, R6 ;  /* 0x0000000600047306 */ /* 0x000ea20000209400 */
[C---:B------:R-:W-:Y:S01]  /*07f0*/  VIADD R16, R30.reuse, 0x74 ;  /* 0x000000741e107836 */ /* 0x040fe20000000000 */
[----:B------:R-:W-:Y:S01]  /*0800*/  CS2R R88, SRZ ;  /* 0x0000000000587805 */ /* 0x000fe2000001ff00 */
[----:B------:R-:W-:Y:S01]  /*0810*/  VIADD R18, R30, 0x6c ;  /* 0x0000006c1e127836 */ /* 0x000fe20000000000 */
[----:B------:R-:W-:Y:S01]  /*0820*/  ISETP.GE.AND P5, PT, R14, RZ, PT ;  /* 0x000000ff0e00720c */ /* 0x000fe20003fa6270 */
[C---:B------:R-:W-:Y:S01]  /*0830*/  VIADD R19, R30.reuse, 0x68 ;  /* 0x000000681e137836 */ /* 0x040fe20000000000 */
[----:B------:R-:W-:Y:S01]  /*0840*/  IABS R13, R16 ;  /* 0x00000010000d7213 */ /* 0x000fe20000000000 */
[C---:B------:R-:W-:Y:S01]  /*0850*/  VIADD R22, R30.reuse, 0x54 ;  /* 0x000000541e167836 */ /* 0x040fe20000000000 */
[----:B-1----:R-:W1:Y:S01]  /*0860*/  MUFU.RCP R10, R10 ;  /* 0x0000000a000a7308 */ /* 0x002e620000001000 */
[C---:B------:R-:W-:Y:S01]  /*0870*/  VIADD R20, R30.reuse, 0x58 ;  /* 0x000000581e147836 */ /* 0x040fe20000000000 */
[----:B------:R-:W-:Y:S01]  /*0880*/  IABS R17, R19 ;  /* 0x0000001300117213 */ /* 0x000fe20000000000 */
[C---:B------:R-:W-:Y:S01]  /*0890*/  VIADD R24, R30.reuse, 0x3c ;  /* 0x0000003c1e187836 */ /* 0x040fe20000000000 */
[----:B------:R-:W-:Y:S01]  /*08a0*/  UIADD3 UR8, UP0, UR13, 0x80, URZ ;  /* 0x000000800d087890 */ /* 0x000fe2000ff1e03f */
[C---:B------:R-:W-:Y:S01]  /*08b0*/  VIADD R26, R30.reuse, 0x38 ;  /* 0x000000381e1a7836 */ /* 0x040fe20000000000 */
[----:B------:R-:W-:Y:S01]  /*08c0*/  IABS R23, R20 ;  /* 0x0000001400177213 */ /* 0x000fe20000000000 */
[C---:B------:R-:W-:Y:S01]  /*08d0*/  VIADD R28, R30.reuse, 0x34 ;  /* 0x000000341e1c7836 */ /* 0x040fe20000000000 */
[----:B--2---:R-:W2:Y:S01]  /*08e0*/  MUFU.RCP R4, R4 ;  /* 0x0000000400047308 */ /* 0x004ea20000001000 */
[----:B------:R-:W-:Y:S01]  /*08f0*/  IABS R31, R24 ;  /* 0x00000018001f7213 */ /* 0x000fe20000000000 */
[C---:B------:R-:W-:Y:S01]  /*0900*/  VIADD R32, R30.reuse, 0x30 ;  /* 0x000000301e207836 */ /* 0x040fe20000000000 */
[----:B------:R-:W-:Y:S01]  /*0910*/  IABS R33, R26 ;  /* 0x0000001a00217213 */ /* 0x000fe20000000000 */
[C---:B------:R-:W-:Y:S01]  /*0920*/  VIADD R34, R30.reuse, 0x2c ;  /* 0x0000002c1e227836 */ /* 0x040fe20000000000 */
[----:B------:R-:W-:Y:S01]  /*0930*/  CS2R R90, SRZ ;  /* 0x00000000005a7805 */ /* 0x000fe2000001ff00 */
[C---:B------:R-:W-:Y:S01]  /*0940*/  VIADD R36, R30.reuse, 0x18 ;  /* 0x000000181e247836 */ /* 0x040fe20000000000 */
[----:B------:R-:W-:Y:S01]  /*0950*/  CS2R R92, SRZ ;  /* 0x00000000005c7805 */ /* 0x000fe2000001ff00 */
[----:B------:R-:W-:Y:S01]  /*0960*/  VIADD R38, R30, 0x14 ;  /* 0x000000141e267836 */ /* 0x000fe20000000000 */
[----:B------:R-:W-:Y:S01]  /*0970*/  IABS R35, R34 ;  /* 0x0000002200237213 */ /* 0x000fe20000000000 */
[----:B-1----:R-:W-:Y:S01]  /*0980*/  VIADD R8, R10, 0xffffffe ;  /* 0x0ffffffe0a087836 */ /* 0x002fe20000000000 */
[----:B------:R-:W-:Y:S01]  /*0990*/  IABS R10, R250 ;  /* 0x000000fa000a7213 */ /* 0x000fe20000000000 */
[C---:B------:R-:W-:Y:S01]  /*09a0*/  VIADD R40, R30.reuse, 0x10 ;  /* 0x000000101e287836 */ /* 0x040fe20000000000 */
[----:B------:R-:W-:Y:S01]  /*09b0*/  IABS R41, R36 ;  /* 0x0000002400297213 */ /* 0x000fe20000000000 */
[----:B------:R1:W3:Y:S01]  /*09c0*/  F2I.FTZ.U32.TRUNC.NTZ R9, R8 ;  /* 0x0000000800097305 */ /* 0x0002e2000021f000 */
[----:B------:R-:W-:Y:S01]  /*09d0*/  IABS R43, R38 ;  /* 0x00000026002b7213 */ /* 0x000fe20000000000 */
[----:B------:R-:W-:Y:S01]  /*09e0*/  VIADD R44, R30, 0x8 ;  /* 0x000000081e2c7836 */ /* 0x000fe20000000000 */
[----:B------:R-:W-:Y:S01]  /*09f0*/  IABS R45, R40 ;  /* 0x00000028002d7213 */ /* 0x000fe20000000000 */
[----:B--2---:R-:W-:Y:S01]  /*0a00*/  VIADD R2, R4, 0xffffffe ;  /* 0x0ffffffe04027836 */ /* 0x004fe20000000000 */
[----:B------:R-:W-:Y:S01]  /*0a10*/  CS2R R94, SRZ ;  /* 0x00000000005e7805 */ /* 0x000fe2000001ff00 */
[C---:B------:R-:W-:Y:S01]  /*0a20*/  VIADD R42, R30.reuse, 0xc ;  /* 0x0000000c1e2a7836 */ /* 0x040fe20000000000 */
[----:B------:R-:W-:Y:S01]  /*0a30*/  IABS R51, R44 ;  /* 0x0000002c00337213 */ /* 0x000fe20000000000 */
[----:B------:R2:W4:Y:S01]  /*0a40*/  F2I.FTZ.U32.TRUNC.NTZ R3, R2 ;  /* 0x0000000200037305 */ /* 0x000522000021f000 */
[----:B-1----:R-:W-:Y:S01]  /*0a50*/  IMAD.MOV.U32 R8, RZ, RZ, RZ ;  /* 0x000000ffff087224 */ /* 0x002fe200078e00ff */
[----:B------:R-:W-:Y:S01]  /*0a60*/  CS2R R96, SRZ ;  /* 0x0000000000607805 */ /* 0x000fe2000001ff00 */
[----:B------:R-:W-:Y:S01]  /*0a70*/  VIADD R46, R30, 0x4 ;  /* 0x000000041e2e7836 */ /* 0x000fe20000000000 */
[----:B------:R-:W-:Y:S01]  /*0a80*/  IABS R47, R42 ;  /* 0x0000002a002f7213 */ /* 0x000fe20000000000 */
[----:B0-----:R-:W-:Y:S01]  /*0a90*/  IMAD.SHL.U32 R242, R236, 0x20, RZ ;  /* 0x00000020ecf27824 */ /* 0x001fe200078e00ff */
[----:B------:R-:W-:Y:S01]  /*0aa0*/  CS2R R98, SRZ ;  /* 0x0000000000627805 */ /* 0x000fe2000001ff00 */
[--C-:B---3--:R-:W-:Y:S01]  /*0ab0*/  IMAD.MOV R12, RZ, RZ, -R9.reuse ;  /* 0x000000ffff0c7224 */ /* 0x108fe200078e0a09 */
[----:B------:R-:W-:Y:S01]  /*0ac0*/  IABS R53, R46 ;  /* 0x0000002e00357213 */ /* 0x000fe20000000000 */
[----:B--2---:R-:W-:Y:S01]  /*0ad0*/  IMAD.MOV.U32 R2, RZ, RZ, RZ ;  /* 0x000000ffff027224 */ /* 0x004fe200078e00ff */
[----:B------:R-:W-:Y:S01]  /*0ae0*/  CS2R R100, SRZ ;  /* 0x0000000000647805 */ /* 0x000fe2000001ff00 */
[----:B------:R-:W-:Y:S01]  /*0af0*/  IMAD R11, R12, R15, RZ ;  /* 0x0000000f0c0b7224 */ /* 0x000fe200078e02ff */
[----:B------:R-:W-:Y:S01]  /*0b00*/  CS2R R102, SRZ ;  /* 0x0000000000667805 */ /* 0x000fe2000001ff00 */
[----:B------:R-:W-:Y:S01]  /*0b10*/  VIADD R12, R30, 0x7c ;  /* 0x0000007c1e0c7836 */ /* 0x000fe20000000000 */
[----:B------:R-:W-:Y:S01]  /*0b20*/  CS2R R104, SRZ ;  /* 0x0000000000687805 */ /* 0x000fe2000001ff00 */
[----:B------:R-:W-:Y:S01]  /*0b30*/  IMAD.HI.U32 R9, R9, R11, R8 ;  /* 0x0000000b09097227 */ /* 0x000fe200078e0008 */
[----:B------:R-:W-:-:S02]  /*0b40*/  CS2R R106, SRZ ;  /* 0x00000000006a7805 */ /* 0x000fc4000001ff00 */
[----:B------:R-:W-:Y:S02]  /*0b50*/  CS2R R108, SRZ ;  /* 0x00000000006c7805 */ /* 0x000fe4000001ff00 */
[----:B------:R-:W-:Y:S01]  /*0b60*/  IABS R4, R12 ;  /* 0x0000000c00047213 */ /* 0x000fe20000000000 */
[----:B----4-:R-:W-:Y:S01]  /*0b70*/  IMAD.MOV R11, RZ, RZ, -R3 ;  /* 0x000000ffff0b7224 */ /* 0x010fe200078e0a03 */
[----:B------:R-:W-:Y:S01]  /*0b80*/  ISETP.GE.AND P6, PT, R12, RZ, PT ;  /* 0x000000ff0c00720c */ /* 0x000fe20003fc6270 */
[----:B------:R-:W-:Y:S01]  /*0b90*/  IMAD.HI.U32 R9, R9, R10, RZ ;  /* 0x0000000a09097227 */ /* 0x000fe200078e00ff */
[----:B------:R-:W-:Y:S02]  /*0ba0*/  CS2R R110, SRZ ;  /* 0x00000000006e7805 */ /* 0x000fe4000001ff00 */
[----:B------:R-:W-:Y:S02]  /*0bb0*/  CS2R R112, SRZ ;  /* 0x0000000000707805 */ /* 0x000fe4000001ff00 */
[----:B------:R-:W-:Y:S01]  /*0bc0*/  CS2R R114, SRZ ;  /* 0x0000000000727805 */ /* 0x000fe2000001ff00 */
[----:B------:R-:W-:Y:S01]  /*0bd0*/  IMAD.MOV R9, RZ, RZ, -R9 ;  /* 0x000000ffff097224 */ /* 0x000fe200078e0a09 */
[----:B------:R-:W-:-:S02]  /*0be0*/  CS2R R116, SRZ ;  /* 0x0000000000747805 */ /* 0x000fc4000001ff00 */
[----:B------:R-:W-:Y:S02]  /*0bf0*/  CS2R R118, SRZ ;  /* 0x0000000000767805 */ /* 0x000fe4000001ff00 */
[----:B------:R-:W-:Y:S01]  /*0c00*/  CS2R R120, SRZ ;  /* 0x0000000000787805 */ /* 0x000fe2000001ff00 */
[----:B------:R-:W-:Y:S01]  /*0c10*/  IMAD R10, R15, R9, R10 ;  /* 0x000000090f0a7224 */ /* 0x000fe200078e020a */
[----:B------:R-:W-:Y:S01]  /*0c20*/  CS2R R122, SRZ ;  /* 0x00000000007a7805 */ /* 0x000fe2000001ff00 */
[----:B------:R-:W-:Y:S01]  /*0c30*/  IMAD R9, R11, R6, RZ ;  /* 0x000000060b097224 */ /* 0x000fe200078e02ff */
[----:B------:R-:W-:Y:S01]  /*0c40*/  IABS R11, R14 ;  /* 0x0000000e000b7213 */ /* 0x000fe20000000000 */
[----:B------:R-:W-:Y:S01]  /*0c50*/  VIADD R14, R30, 0x70 ;  /* 0x000000701e0e7836 */ /* 0x000fe20000000000 */
[----:B------:R-:W-:Y:S01]  /*0c60*/  ISETP.GT.U32.AND P0, PT, R15, R10, PT ;  /* 0x0000000a0f00720c */ /* 0x000fe20003f04070 */
[----:B------:R-:W-:Y:S01]  /*0c70*/  IMAD.HI.U32 R2, R3, R9, R2 ;  /* 0x0000000903027227 */ /* 0x000fe200078e0002 */
[----:B------:R-:W-:-:S02]  /*0c80*/  CS2R R124, SRZ ;  /* 0x00000000007c7805 */ /* 0x000fc4000001ff00 */
[----:B------:R-:W-:Y:S02]  /*0c90*/  CS2R R126, SRZ ;  /* 0x00000000007e7805 */ /* 0x000fe4000001ff00 */
[----:B------:R-:W-:Y:S01]  /*0ca0*/  CS2R R128, SRZ ;  /* 0x0000000000807805 */ /* 0x000fe2000001ff00 */
[----:B------:R-:W-:Y:S01]  /*0cb0*/  IMAD.MOV.U32 R9, RZ, RZ, R4 ;  /* 0x000000ffff097224 */ /* 0x000fe200078e0004 */
[----:B------:R-:W-:Y:S01]  /*0cc0*/  CS2R R130, SRZ ;  /* 0x0000000000827805 */ /* 0x000fe2000001ff00 */
[C---:B------:R-:W-:Y:S01]  /*0cd0*/  IMAD.HI.U32 R4, R2.reuse, R11, RZ ;  /* 0x0000000b02047227 */ /* 0x040fe200078e00ff */
[----:B------:R-:W-:Y:S02]  /*0ce0*/  CS2R R132, SRZ ;  /* 0x0000000000847805 */ /* 0x000fe4000001ff00 */
[----:B------:R-:W-:Y:S02]  /*0cf0*/  CS2R R134, SRZ ;  /* 0x0000000000867805 */ /* 0x000fe4000001ff00 */
[----:B------:R-:W-:Y:S01]  /*0d00*/  CS2R R136, SRZ ;  /* 0x0000000000887805 */ /* 0x000fe2000001ff00 */
[----:B------:R-:W-:Y:S01]  /*0d10*/  IMAD.HI.U32 R3, R2, R9, RZ ;  /* 0x0000000902037227 */ /* 0x000fe200078e00ff */
[----:B------:R-:W-:-:S02]  /*0d20*/  CS2R R138, SRZ ;  /* 0x00000000008a7805 */ /* 0x000fc4000001ff00 */
[----:B------:R-:W-:Y:S02]  /*0d30*/  CS2R R140, SRZ ;  /* 0x00000000008c7805 */ /* 0x000fe4000001ff00 */
[----:B------:R-:W-:Y:S01]  /*0d40*/  CS2R R142, SRZ ;  /* 0x00000000008e7805 */ /* 0x000fe2000001ff00 */
[----:B------:R-:W-:Y:S01]  /*0d50*/  IMAD.MOV R3, RZ, RZ, -R3 ;  /* 0x000000ffff037224 */ /* 0x000fe200078e0a03 */
[----:B------:R-:W-:Y:S01]  /*0d60*/  CS2R R144, SRZ ;  /* 0x0000000000907805 */ /* 0x000fe2000001ff00 */
[----:B------:R-:W-:Y:S01]  /*0d70*/  @!P0 IMAD.IADD R10, R10, 0x1, -R15 ;  /* 0x000000010a0a8824 */ /* 0x000fe200078e0a0f */
[----:B------:R-:W-:Y:S01]  /*0d80*/  CS2R R146, SRZ ;  /* 0x0000000000927805 */ /* 0x000fe2000001ff00 */
[----:B------:R-:W-:Y:S01]  /*0d90*/  IMAD R3, R6, R3, R9 ;  /* 0x0000000306037224 */ /* 0x000fe200078e0209 */
[----:B------:R-:W-:Y:S01]  /*0da0*/  CS2R R148, SRZ ;  /* 0x0000000000947805 */ /* 0x000fe2000001ff00 */
[----:B------:R-:W-:Y:S01]  /*0db0*/  IMAD.HI.U32 R8, R2, R13, RZ ;  /* 0x0000000d02087227 */ /* 0x000fe200078e00ff */
[----:B------:R-:W-:-:S02]  /*0dc0*/  ISETP.GT.U32.AND P1, PT, R15, R10, PT ;  /* 0x0000000a0f00720c */ /* 0x000fc40003f24070 */
[----:B------:R-:W-:Y:S02]  /*0dd0*/  CS2R R150, SRZ ;  /* 0x0000000000967805 */ /* 0x000fe4000001ff00 */
[C---:B------:R-:W-:Y:S01]  /*0de0*/  ISETP.GT.U32.AND P0, PT, R6.reuse, R3, PT ;  /* 0x000000030600720c */ /* 0x040fe20003f04070 */
[----:B------:R-:W-:Y:S01]  /*0df0*/  IMAD.MOV R4, RZ, RZ, -R4 ;  /* 0x000000ffff047224 */ /* 0x000fe200078e0a04 */
[----:B------:R-:W-:Y:S01]  /*0e00*/  CS2R R56, SRZ ;  /* 0x0000000000387805 */ /* 0x000fe2000001ff00 */
[----:B------:R-:W-:Y:S01]  /*0e10*/  IMAD.MOV R8, RZ, RZ, -R8 ;  /* 0x000000ffff087224 */ /* 0x000fe200078e0a08 */
[----:B------:R-:W-:Y:S01]  /*0e20*/  CS2R R58, SRZ ;  /* 0x00000000003a7805 */ /* 0x000fe2000001ff00 */
[C---:B------:R-:W-:Y:S01]  /*0e30*/  IMAD R9, R6.reuse, R4, R11 ;  /* 0x0000000406097224 */ /* 0x040fe200078e020b */
[----:B------:R-:W-:Y:S01]  /*0e40*/  CS2R R60, SRZ ;  /* 0x00000000003c7805 */ /* 0x000fe2000001ff00 */
[----:B------:R-:W-:Y:S01]  /*0e50*/  IMAD R11, R6, R8, R13 ;  /* 0x00000008060b7224 */ /* 0x000fe200078e020d */
[----:B------:R-:W-:-:S02]  /*0e60*/  IABS R13, R14 ;  /* 0x0000000e000d7213 */ /* 0x000fc40000000000 */
[----:B------:R-:W-:Y:S02]  /*0e70*/  CS2R R62, SRZ ;  /* 0x00000000003e7805 */ /* 0x000fe4000001ff00 */
[----:B------:R-:W-:Y:S01]  /*0e80*/  ISETP.GT.U32.AND P3, PT, R6, R9, PT ;  /* 0x000000090600720c */ /* 0x000fe20003f64070 */
[----:B------:R-:W-:Y:S01]  /*0e90*/  @!P1 IMAD.IADD R10, R10, 0x1, -R15 ;  /* 0x000000010a0a9824 */ /* 0x000fe200078e0a0f */
[----:B------:R-:W-:Y:S01]  /*0ea0*/  ISETP.GT.U32.AND P4, PT, R6, R11, PT ;  /* 0x0000000b0600720c */ /* 0x000fe20003f84070 */
[----:B------:R-:W-:Y:S01]  /*0eb0*/  @!P0 IMAD.IADD R3, R3, 0x1, -R6 ;  /* 0x0000000103038824 */ /* 0x000fe200078e0a06 */
[----:B------:R-:W-:Y:S01]  /*0ec0*/  IABS R15, R18 ;  /* 0x00000012000f7213 */ /* 0x000fe20000000000 */
[----:B------:R-:W-:Y:S01]  /*0ed0*/  IMAD.HI.U32 R4, R2, R13, RZ ;  /* 0x0000000d02047227 */ /* 0x000fe200078e00ff */
[----:B------:R-:W-:Y:S02]  /*0ee0*/  ISETP.NE.AND P1, PT, R48, RZ, PT ;  /* 0x000000ff3000720c */ /* 0x000fe40003f25270 */
[----:B------:R-:W-:-:S02]  /*0ef0*/  CS2R R64, SRZ ;  /* 0x0000000000407805 */ /* 0x000fc4000001ff00 */
[----:B------:R-:W-:Y:S01]  /*0f00*/  ISETP.GT.U32.AND P0, PT, R6, R3, PT ;  /* 0x000000030600720c */ /* 0x000fe20003f04070 */
[----:B------:R-:W-:Y:S01]  /*0f10*/  IMAD.HI.U32 R8, R2, R15, RZ ;  /* 0x0000000f02087227 */ /* 0x000fe200078e00ff */
[----:B------:R-:W-:Y:S02]  /*0f20*/  CS2R R66, SRZ ;  /* 0x0000000000427805 */ /* 0x000fe4000001ff00 */
        /* <DEDUP_REMOVED lines=9> */
[----:B------:R-:W-:-:S02]  /*0fc0*/  CS2R R78, SRZ ;  /* 0x00000000004e7805 */ /* 0x000fc4000001ff00 */
[----:B------:R-:W-:Y:S02]  /*0fd0*/  CS2R R80, SRZ ;  /* 0x0000000000507805 */ /* 0x000fe4000001ff00 */
[----:B------:R-:W-:Y:S01]  /*0fe0*/  CS2R R82, SRZ ;  /* 0x0000000000527805 */ /* 0x000fe2000001ff00 */
[----:B------:R-:W-:Y:S01]  /*0ff0*/  @!P0 IMAD.IADD R3, R3, 0x1, -R6 ;  /* 0x0000000103038824 */ /* 0x000fe200078e0a06 */
[C---:B------:R-:W-:Y:S01]  /*1000*/  ISETP.GT.U32.AND P0, PT, R6.reuse, R11, PT ;  /* 0x0000000b0600720c */ /* 0x040fe20003f04070 */
[----:B------:R-:W-:Y:S01]  /*1010*/  IMAD.MOV R12, RZ, RZ, -R4 ;  /* 0x000000ffff0c7224 */ /* 0x000fe200078e0a04 */
[----:B------:R-:W-:Y:S01]  /*1020*/  CS2R R84, SRZ ;  /* 0x0000000000547805 */ /* 0x000fe2000001ff00 */
[----:B------:R-:W-:Y:S01]  /*1030*/  @!P3 IMAD.IADD R9, R9, 0x1, -R6 ;  /* 0x000000010909b824 */ /* 0x000fe200078e0a06 */
[----:B------:R-:W-:Y:S01]  /*1040*/  CS2R R86, SRZ ;  /* 0x0000000000567805 */ /* 0x000fe2000001ff00 */
[----:B------:R-:W-:Y:S01]  /*1050*/  IMAD.MOV.U32 R4, RZ, RZ, R10 ;  /* 0x000000ffff047224 */ /* 0x000fe200078e000a */
[----:B------:R-:W-:Y:S01]  /*1060*/  UMOV UR10, 0xfffffffe ;  /* 0xfffffffe000a7882 */ /* 0x000fe20000000000 */
[----:B------:R-:W-:Y:S01]  /*1070*/  IMAD.MOV R10, RZ, RZ, -R8 ;  /* 0x000000ffff0a7224 */ /* 0x000fe200078e0a08 */
[C---:B------:R-:W-:Y:S01]  /*1080*/  ISETP.GT.U32.AND P3, PT, R6.reuse, R9, PT ;  /* 0x000000090600720c */ /* 0x040fe20003f64070 */
[----:B------:R-:W-:Y:S01]  /*1090*/  IMAD R13, R6, R12, R13 ;  /* 0x0000000c060d7224 */ /* 0x000fe200078e020d */
[----:B------:R-:W-:Y:S01]  /*10a0*/  UMOV UR11, 0x7fffffdf ;  /* 0x7fffffdf000b7882 */ /* 0x000fe20000000000 */
[----:B------:R-:W-:Y:S01]  /*10b0*/  @!P2 IMAD.MOV R4, RZ, RZ, -R4 ;  /* 0x000000ffff04a224 */ /* 0x000fe200078e0a04 */
[----:B------:R-:W-:Y:S01]  /*10c0*/  ISETP.GE.AND P2, PT, R16, RZ, PT ;  /* 0x000000ff1000720c */ /* 0x000fe20003f46270 */
[----:B------:R-:W-:Y:S01]  /*10d0*/  IMAD.MOV.U32 R8, RZ, RZ, R3 ;  /* 0x000000ffff087224 */ /* 0x000fe200078e0003 */
[C---:B------:R-:W-:Y:S01]  /*10e0*/  ISETP.GT.U32.AND P4, PT, R6.reuse, R13, PT ;  /* 0x0000000d0600720c */ /* 0x040fe20003f84070 */
[----:B------:R-:W-:Y:S01]  /*10f0*/  IMAD R3, R6, R10, R17 ;  /* 0x0000000a06037224 */ /* 0x000fe200078e0211 */
[----:B------:R-:W-:Y:S01]  /*1100*/  @!P1 LOP3.LUT R4, RZ, R48, RZ, 0x33, !PT ;  /* 0x00000030ff049212 */ /* 0x000fe200078e33ff */
[----:B------:R-:W-:Y:S01]  /*1110*/  VIADD R16, R30, 0x64 ;  /* 0x000000641e107836 */ /* 0x000fe20000000000 */
[----:B------:R-:W-:Y:S01]  /*1120*/  ISETP.GE.AND P1, PT, R14, RZ, PT ;  /* 0x000000ff0e00720c */ /* 0x000fe20003f26270 */
[--C-:B------:R-:W-:Y:S01]  /*1130*/  @!P0 IMAD.IADD R11, R11, 0x1, -R6.reuse ;  /* 0x000000010b0b8824 */ /* 0x100fe200078e0a06 */
[----:B------:R-:W-:Y:S01]  /*1140*/  ISETP.GT.U32.AND P0, PT, R6, R3, PT ;  /* 0x000000030600720c */ /* 0x000fe20003f04070 */
[----:B------:R-:W-:Y:S01]  /*1150*/  @!P3 IMAD.IADD R9, R9, 0x1, -R6 ;  /* 0x000000010909b824 */ /* 0x000fe200078e0a06 */
[----:B------:R-:W-:Y:S01]  /*1160*/  IABS R12, R16 ;  /* 0x00000010000c7213 */ /* 0x000fe20000000000 */
[----:B------:R-:W-:Y:S01]  /*1170*/  VIADD R14, R30, 0x60 ;  /* 0x000000601e0e7836 */ /* 0x000fe20000000000 */
[----:B------:R-:W-:Y:S01]  /*1180*/  ISETP.GE.AND P3, PT, R18, RZ, PT ;  /* 0x000000ff1200720c */ /* 0x000fe20003f66270 */
[----:B------:R-:W-:Y:S01]  /*1190*/  @!P6 IMAD.MOV R8, RZ, RZ, -R8 ;  /* 0x000000ffff08e224 */ /* 0x000fe200078e0a08 */
[----:B------:R-:W-:Y:S01]  /*11a0*/  ISETP.GT.U32.AND P6, PT, R6, R15, PT ;  /* 0x0000000f0600720c */ /* 0x000fe20003fc4070 */
[----:B------:R-:W-:Y:S01]  /*11b0*/  IMAD.MOV.U32 R17, RZ, RZ, R12 ;  /* 0x000000ffff117224 */ /* 0x000fe200078e000c */
[----:B------:R-:W-:Y:S01]  /*11c0*/  UMOV UR7, 0x80000020 ;  /* 0x8000002000077882 */ /* 0x000fe20000000000 */
[----:B------:R-:W-:Y:S01]  /*11d0*/  @!P4 IMAD.IADD R13, R13, 0x1, -R6 ;  /* 0x000000010d0dc824 */ /* 0x000fe200078e0a06 */
[----:B------:R-:W-:Y:S01]  /*11e0*/  ISETP.GE.AND P4, PT, R19, RZ, PT ;  /* 0x000000ff1300720c */ /* 0x000fe20003f86270 */
[----:B------:R-:W-:Y:S01]  /*11f0*/  IMAD.HI.U32 R12, R2, R17, RZ ;  /* 0x00000011020c7227 */ /* 0x000fe200078e00ff */
[----:B------:R-:W-:-:S03]  /*1200*/  IABS R19, R14 ;  /* 0x0000000e00137213 */ /* 0x000fc60000000000 */
[----:B------:R-:W-:Y:S02]  /*1210*/  IMAD.MOV.U32 R10, RZ, RZ, R9 ;  /* 0x000000ffff0a7224 */ /* 0x000fe400078e0009 */
[----:B------:R-:W-:Y:S02]  /*1220*/  @!P0 IMAD.IADD R3, R3, 0x1, -R6 ;  /* 0x0000000103038824 */ /* 0x000fe400078e0a06 */
[----:B------:R-:W-:Y:S02]  /*1230*/  IMAD.MOV R12, RZ, RZ, -R12 ;  /* 0x000000ffff0c7224 */ /* 0x000fe400078e0a0c */
[----:B------:R-:W-:Y:S01]  /*1240*/  @!P5 IMAD.MOV R10, RZ, RZ, -R10 ;  /* 0x000000ffff0ad224 */ /* 0x000fe200078e0a0a */
[C---:B------:R-:W-:Y:S01]  /*1250*/  ISETP.GT.U32.AND P5, PT, R6.reuse, R13, PT ;  /* 0x0000000d0600720c */ /* 0x040fe20003fa4070 */
[C---:B------:R-:W-:Y:S01]  /*1260*/  IMAD R9, R6.reuse, R12, R17 ;  /* 0x0000000c06097224 */ /* 0x040fe200078e0211 */
[----:B------:R-:W-:Y:S01]  /*1270*/  ISETP.GT.U32.AND P0, PT, R6, R3, PT ;  /* 0x000000030600720c */ /* 0x000fe20003f04070 */
[----:B------:R-:W-:-:S04]  /*1280*/  IMAD.HI.U32 R12, R2, R19, RZ ;  /* 0x00000013020c7227 */ /* 0x000fc800078e00ff */
[----:B------:R-:W-:Y:S02]  /*1290*/  IMAD.MOV R12, RZ, RZ, -R12 ;  /* 0x000000ffff0c7224 */ /* 0x000fe400078e0a0c */
[--C-:B------:R-:W-:Y:S02]  /*12a0*/  @!P6 IMAD.IADD R15, R15, 0x1, -R6.reuse ;  /* 0x000000010f0fe824 */ /* 0x100fe400078e0a06 */
[C---:B------:R-:W-:Y:S02]  /*12b0*/  IMAD R17, R6.reuse, R12, R19 ;  /* 0x0000000c06117224 */ /* 0x040fe400078e0213 */
[--C-:B------:R-:W-:Y:S01]  /*12c0*/  @!P5 IMAD.IADD R13, R13, 0x1, -R6.reuse ;  /* 0x000000010d0dd824 */ /* 0x100fe200078e0a06 */
[----:B------:R-:W-:Y:S01]  /*12d0*/  ISETP.GT.U32.AND P6, PT, R6, R15, PT ;  /* 0x0000000f0600720c */ /* 0x000fe20003fc4070 */
[----:B------:R-:W-:Y:S01]  /*12e0*/  VIADD R18, R30, 0x5c ;  /* 0x0000005c1e127836 */ /* 0x000fe20000000000 */
[C---:B------:R-:W-:Y:S01]  /*12f0*/  ISETP.GT.U32.AND P5, PT, R6.reuse, R9, PT ;  /* 0x000000090600720c */ /* 0x040fe20003fa4070 */
[----:B------:R-:W-:Y:S01]  /*1300*/  @!P0 IMAD.IADD R3, R3, 0x1, -R6 ;  /* 0x0000000103038824 */ /* 0x000fe200078e0a06 */
[----:B------:R-:W-:Y:S01]  /*1310*/  ISETP.GT.U32.AND P0, PT, R6, R17, PT ;  /* 0x000000110600720c */ /* 0x000fe20003f04070 */
[----:B------:R-:W-:Y:S01]  /*1320*/  @!P2 IMAD.MOV R11, RZ, RZ, -R11 ;  /* 0x000000ffff0ba224 */ /* 0x000fe200078e0a0b */
[----:B------:R-:W-:Y:S01]  /*1330*/  IABS R21, R18 ;  /* 0x0000001200157213 */ /* 0x000fe20000000000 */
[----:B------:R-:W-:Y:S01]  /*1340*/  @!P1 IMAD.MOV R13, RZ, RZ, -R13 ;  /* 0x000000ffff0d9224 */ /* 0x000fe200078e0a0d */
[----:B------:R-:W-:Y:S01]  /*1350*/  ISETP.GE.AND P2, PT, R16, RZ, PT ;  /* 0x000000ff1000720c */ /* 0x000fe20003f46270 */
[----:B------:R-:W-:Y:S01]  /*1360*/  IMAD R4, R4, UR4, RZ ;  /* 0x0000000404047c24 */ /* 0x000fe2000f8e02ff */
[----:B------:R-:W-:Y:S01]  /*1370*/  ISETP.GE.AND P1, PT, R18, RZ, PT ;  /* 0x000000ff1200720c */ /* 0x000fe20003f26270 */
[----:B------:R-:W-:Y:S01]  /*1380*/  IMAD.HI.U32 R12, R2, R21, RZ ;  /* 0x00000015020c7227 */ /* 0x000fe200078e00ff */
[----:B------:R-:W-:-:S03]  /*1390*/  ULDC.64 UR4, c[0x0][0x210] ;  /* 0x0000840000047ab9 */ /* 0x000fc60000000a00 */
[--C-:B------:R-:W-:Y:S01]  /*13a0*/  @!P6 IMAD.IADD R15, R15, 0x1, -R6.reuse ;  /* 0x000000010f0fe824 */ /* 0x100fe200078e0a06 */
[----:B------:R-:W-:Y:S01]  /*13b0*/  ISETP.GE.AND P6, PT, R14, RZ, PT ;  /* 0x000000ff0e00720c */ /* 0x000fe20003fc6270 */
[----:B------:R-:W-:Y:S01]  /*13c0*/  @!P5 IMAD.IADD R9, R9, 0x1, -R6 ;  /* 0x000000010909d824 */ /* 0x000fe200078e0a06 */
[----:B------:R-:W-:Y:S01]  /*13d0*/  IABS R14, R22 ;  /* 0x00000016000e7213 */ /* 0x000fe20000000000 */
[----:B------:R-:W-:Y:S02]  /*13e0*/  IMAD.MOV R12, RZ, RZ, -R12 ;  /* 0x000000ffff0c7224 */ /* 0x000fe400078e0a0c */
[----:B------:R-:W-:Y:S01]  /*13f0*/  @!P0 IMAD.IADD R17, R17, 0x1, -R6 ;  /* 0x0000000111118824 */ /* 0x000fe200078e0a06 */
[C---:B------:R-:W-:Y:S01]  /*1400*/  ISETP.GT.U32.AND P5, PT, R6.reuse, R9, PT ;  /* 0x000000090600720c */ /* 0x040fe20003fa4070 */
[C---:B------:R-:W-:Y:S02]  /*1410*/  IMAD R19, R6.reuse, R12, R21 ;  /* 0x0000000c06137224 */ /* 0x040fe400078e0215 */
[----:B------:R-:W-:Y:S01]  /*1420*/  IMAD.MOV.U32 R21, RZ, RZ, R14 ;  /* 0x000000ffff157224 */ /* 0x000fe200078e000e */
[----:B------:R-:W-:Y:S01]  /*1430*/  ISETP.GT.U32.AND P0, PT, R6, R17, PT ;  /* 0x000000110600720c */ /* 0x000fe20003f04070 */
[----:B------:R-:W-:-:S04]  /*1440*/  IMAD.HI.U32 R14, R2, R23, RZ ;  /* 0x00000017020e7227 */ /* 0x000fc800078e00ff */
[----:B------:R-:W-:Y:S02]  /*1450*/  IMAD.MOV R14, RZ, RZ, -R14 ;  /* 0x000000ffff0e7224 */ /* 0x000fe400078e0a0e */
[----:B------:R-:W-:-:S04]  /*1460*/  IMAD.HI.U32 R16, R2, R21, RZ ;  /* 0x0000001502107227 */ /* 0x000fc800078e00ff */
[----:B------:R-:W-:Y:S02]  /*1470*/  IMAD.MOV.U32 R12, RZ, RZ, R3 ;  /* 0x000000ffff0c7224 */ /* 0x000fe400078e0003 */
[----:B------:R-:W-:Y:S01]  /*1480*/  @!P3 IMAD.MOV R15, RZ, RZ, -R15 ;  /* 0x000000ffff0fb224 */ /* 0x000fe200078e0a0f */
[C---:B------:R-:W-:Y:S01]  /*1490*/  ISETP.GT.U32.AND P3, PT, R6.reuse, R19, PT ;  /* 0x000000130600720c */ /* 0x040fe20003f64070 */
[----:B------:R-:W-:Y:S02]  /*14a0*/  IMAD R3, R6, R14, R23 ;  /* 0x0000000e06037224 */ /* 0x000fe400078e0217 */
[----:B------:R-:W-:Y:S02]  /*14b0*/  IMAD.MOV R16, RZ, RZ, -R16 ;  /* 0x000000ffff107224 */ /* 0x000fe400078e0a10 */
[--C-:B------:R-:W-:Y:S01]  /*14c0*/  @!P5 IMAD.IADD R9, R9, 0x1, -R6.reuse ;  /* 0x000000010909d824 */ /* 0x100fe200078e0a06 */
[----:B------:R-:W-:Y:S01]  /*14d0*/  ISETP.GE.AND P5, PT, R22, RZ, PT ;  /* 0x000000ff1600720c */ /* 0x000fe20003fa6270 */
[----:B------:R-:W-:Y:S01]  /*14e0*/  @!P0 IMAD.IADD R17, R17, 0x1, -R6 ;  /* 0x0000000111118824 */ /* 0x000fe200078e0a06 */
[C---:B------:R-:W-:Y:S01]  /*14f0*/  ISETP.GT.U32.AND P0, PT, R6.reuse, R3, PT ;  /* 0x000000030600720c */ /* 0x040fe20003f04070 */
[----:B------:R-:W-:-:S02]  /*1500*/  IMAD R21, R6, R16, R21 ;  /* 0x0000001006157224 */ /* 0x000fc400078e0215 */
[----:B------:R-:W-:Y:S02]  /*1510*/  IMAD.MOV.U32 R14, RZ, RZ, R9 ;  /* 0x000000ffff0e7224 */ /* 0x000fe400078e0009 */
[----:B------:R-:W-:Y:S02]  /*1520*/  @!P3 IMAD.IADD R19, R19, 0x1, -R6 ;  /* 0x000000011313b824 */ /* 0x000fe400078e0a06 */
[----:B------:R-:W-:Y:S01]  /*1530*/  @!P2 IMAD.MOV R14, RZ, RZ, -R14 ;  /* 0x000000ffff0ea224 */ /* 0x000fe200078e0a0e */
[----:B------:R-:W-:Y:S01]  /*1540*/  ISETP.GT.U32.AND P2, PT, R6, R21, PT ;  /* 0x000000150600720c */ /* 0x000fe20003f44070 */
[----:B------:R-:W-:Y:S01]  /*1550*/  VIADD R18, R30, 0x50 ;  /* 0x000000501e127836 */ /* 0x000fe20000000000 */
[----:B------:R-:W-:Y:S01]  /*1560*/  ISETP.GT.U32.AND P3, PT, R6, R19, PT ;  /* 0x000000130600720c */ /* 0x000fe20003f64070 */
[----:B------:R-:W-:Y:S01]  /*1570*/  @!P4 IMAD.MOV R12, RZ, RZ, -R12 ;  /* 0x000000ffff0cc224 */ /* 0x000fe200078e0a0c */
[----:B------:R-:W-:Y:S01]  /*1580*/  ISETP.GE.AND P4, PT, R20, RZ, PT ;  /* 0x000000ff1400720c */ /* 0x000fe20003f86270 */
[----:B------:R-:W-:Y:S01]  /*1590*/  @!P0 IMAD.IADD R3, R3, 0x1, -R6 ;  /* 0x0000000103038824 */ /* 0x000fe200078e0a06 */
[----:B------:R-:W-:Y:S01]  /*15a0*/  IABS R23, R18 ;  /* 0x0000001200177213 */ /* 0x000fe20000000000 */
[----:B------:R-:W-:-:S02]  /*15b0*/  VIADD R16, R30, 0x4c ;  /* 0x0000004c1e107836 */ /* 0x000fc40000000000 */
[----:B------:R-:W-:Y:S01]  /*15c0*/  VIADD R20, R30, 0x48 ;  /* 0x000000481e147836 */ /* 0x000fe20000000000 */
[----:B------:R-:W-:Y:S01]  /*15d0*/  ISETP.GT.U32.AND P0, PT, R6, R3, PT ;  /* 0x000000030600720c */ /* 0x000fe20003f04070 */
[----:B------:R-:W-:Y:S01]  /*15e0*/  IMAD.HI.U32 R9, R2, R23, RZ ;  /* 0x0000001702097227 */ /* 0x000fe200078e00ff */
[----:B------:R-:W-:Y:S02]  /*15f0*/  IABS R25, R16 ;  /* 0x0000001000197213 */ /* 0x000fe40000000000 */
[----:B------:R-:W-:Y:S01]  /*1600*/  IABS R27, R20 ;  /* 0x00000014001b7213 */ /* 0x000fe20000000000 */
[--C-:B------:R-:W-:Y:S02]  /*1610*/  @!P2 IMAD.IADD R21, R21, 0x1, -R6.reuse ;  /* 0x000000011515a824 */ /* 0x100fe400078e0a06 */
[----:B------:R-:W-:Y:S02]  /*1620*/  IMAD.MOV R9, RZ, RZ, -R9 ;  /* 0x000000ffff097224 */ /* 0x000fe400078e0a09 */
[----:B------:R-:W-:Y:S01]  /*1630*/  @!P3 IMAD.IADD R19, R19, 0x1, -R6 ;  /* 0x000000011313b824 */ /* 0x000fe200078e0a06 */
[----:B------:R-:W-:Y:S01]  /*1640*/  ISETP.GT.U32.AND P2, PT, R6, R21, PT ;  /* 0x000000150600720c */ /* 0x000fe20003f44070 */
[----:B------:R-:W-:Y:S01]  /*1650*/  @!P6 IMAD.MOV R17, RZ, RZ, -R17 ;  /* 0x000000ffff11e224 */ /* 0x000fe200078e0a11 */
[----:B------:R-:W-:Y:S01]  /*1660*/  ISETP.GE.AND P3, PT, R16, RZ, PT ;  /* 0x000000ff1000720c */ /* 0x000fe20003f66270 */
[----:B------:R-:W-:Y:S01]  /*1670*/  IMAD R9, R6, R9, R23 ;  /* 0x0000000906097224 */ /* 0x000fe200078e0217 */
[----:B------:R-:W-:Y:S01]  /*1680*/  ISETP.GE.AND P6, PT, R18, RZ, PT ;  /* 0x000000ff1200720c */ /* 0x000fe20003fc6270 */
[----:B------:R-:W-:-:S04]  /*1690*/  IMAD.HI.U32 R16, R2, R25, RZ ;  /* 0x0000001902107227 */ /* 0x000fc800078e00ff */
[----:B------:R-:W-:-:S04]  /*16a0*/  IMAD.HI.U32 R18, R2, R27, RZ ;  /* 0x0000001b02127227 */ /* 0x000fc800078e00ff */
[----:B------:R-:W-:Y:S01]  /*16b0*/  @!P0 IMAD.IADD R3, R3, 0x1, -R6 ;  /* 0x0000000103038824 */ /* 0x000fe200078e0a06 */
[C---:B------:R-:W-:Y:S01]  /*16c0*/  ISETP.GT.U32.AND P0, PT, R6.reuse, R9, PT ;  /* 0x000000090600720c */ /* 0x040fe20003f04070 */
[----:B------:R-:W-:Y:S02]  /*16d0*/  IMAD.MOV R16, RZ, RZ, -R16 ;  /* 0x000000ffff107224 */ /* 0x000fe400078e0a10 */
[----:B------:R-:W-:Y:S02]  /*16e0*/  IMAD.MOV R18, RZ, RZ, -R18 ;  /* 0x000000ffff127224 */ /* 0x000fe400078e0a12 */
[C---:B------:R-:W-:Y:S02]  /*16f0*/  IMAD R23, R6.reuse, R16, R25 ;  /* 0x0000001006177224 */ /* 0x040fe400078e0219 */
[----:B------:R-:W-:Y:S02]  /*1700*/  IMAD R25, R6, R18, R27 ;  /* 0x0000001206197224 */ /* 0x000fe400078e021b */
[----:B------:R-:W-:-:S02]  /*1710*/  IMAD.MOV.U32 R16, RZ, RZ, R3 ;  /* 0x000000ffff107224 */ /* 0x000fc400078e0003 */
[----:B------:R-:W-:Y:S02]  /*1720*/  @!P2 IMAD.IADD R21, R21, 0x1, -R6 ;  /* 0x000000011515a824 */ /* 0x000fe400078e0a06 */
[----:B------:R-:W-:Y:S01]  /*1730*/  @!P4 IMAD.MOV R16, RZ, RZ, -R16 ;  /* 0x000000ffff10c224 */ /* 0x000fe200078e0a10 */
[C---:B------:R-:W-:Y:S01]  /*1740*/  ISETP.GT.U32.AND P4, PT, R6.reuse, R23, PT ;  /* 0x000000170600720c */ /* 0x040fe20003f84070 */
[----:B------:R-:W-:Y:S01]  /*1750*/  @!P5 IMAD.MOV R21, RZ, RZ, -R21 ;  /* 0x000000ffff15d224 */ /* 0x000fe200078e0a15 */
[----:B------:R-:W-:Y:S01]  /*1760*/  ISETP.GT.U32.AND P5, PT, R6, R25, PT ;  /* 0x000000190600720c */ /* 0x000fe20003fa4070 */
[----:B------:R-:W-:Y:S02]  /*1770*/  @!P0 IMAD.IADD R9, R9, 0x1, -R6 ;  /* 0x0000000109098824 */ /* 0x000fe400078e0a06 */
[C---:B------:R-:W-:Y:S02]  /*1780*/  VIADD R22, R30.reuse, 0x40 ;  /* 0x000000401e167836 */ /* 0x040fe40000000000 */
[----:B------:R-:W-:Y:S01]  /*1790*/  VIADD R3, R30, 0x44 ;  /* 0x000000441e037836 */ /* 0x000fe20000000000 */
[----:B------:R-:W-:Y:S01]  /*17a0*/  ISETP.GT.U32.AND P0, PT, R6, R9, PT ;  /* 0x000000090600720c */ /* 0x000fe20003f04070 */
[----:B------:R-:W-:Y:S01]  /*17b0*/  @!P1 IMAD.MOV R19, RZ, RZ, -R19 ;  /* 0x000000ffff139224 */ /* 0x000fe200078e0a13 */
[----:B------:R-:W-:-:S02]  /*17c0*/  IABS R29, R22 ;  /* 0x00000016001d7213 */ /* 0x000fc40000000000 */
[----:B------:R-:W-:Y:S01]  /*17d0*/  IABS R27, R3 ;  /* 0x00000003001b7213 */ /* 0x000fe20000000000 */
[--C-:B------:R-:W-:Y:S01]  /*17e0*/  @!P4 IMAD.IADD R23, R23, 0x1, -R6.reuse ;  /* 0x000000011717c824 */ /* 0x100fe200078e0a06 */
[----:B------:R-:W-:Y:S01]  /*17f0*/  ISETP.GE.AND P1, PT, R20, RZ, PT ;  /* 0x000000ff1400720c */ /* 0x000fe20003f26270 */
[----:B------:R-:W-:Y:S01]  /*1800*/  @!P5 IMAD.IADD R25, R25, 0x1, -R6 ;  /* 0x000000011919d824 */ /* 0x000fe200078e0a06 */
[----:B------:R-:W-:Y:S01]  /*1810*/  ISETP.GE.AND P2, PT, R3, RZ, PT ;  /* 0x000000ff0300720c */ /* 0x000fe20003f46270 */
[----:B------:R-:W-:Y:S01]  /*1820*/  IMAD.HI.U32 R18, R2, R29, RZ ;  /* 0x0000001d02127227 */ /* 0x000fe200078e00ff */
[C---:B------:R-:W-:Y:S02]  /*1830*/  ISETP.GT.U32.AND P4, PT, R6.reuse, R23, PT ;  /* 0x000000170600720c */ /* 0x040fe40003f84070 */
[----:B------:R-:W-:Y:S01]  /*1840*/  ISETP.GT.U32.AND P5, PT, R6, R25, PT ;  /* 0x000000190600720c */ /* 0x000fe20003fa4070 */
[----:B------:R-:W-:Y:S02]  /*1850*/  IMAD.MOV R20, RZ, RZ, -R18 ;  /* 0x000000ffff147224 */ /* 0x000fe400078e0a12 */
[----:B------:R-:W-:-:S04]  /*1860*/  IMAD.HI.U32 R3, R2, R27, RZ ;  /* 0x0000001b02037227 */ /* 0x000fc800078e00ff */
[----:B------:R-:W-:-:S04]  /*1870*/  IMAD.HI.U32 R18, R2, R31, RZ ;  /* 0x0000001f02127227 */ /* 0x000fc800078e00ff */
[----:B------:R-:W-:Y:S01]  /*1880*/  @!P0 IMAD.IADD R9, R9, 0x1, -R6 ;  /* 0x0000000109098824 */ /* 0x000fe200078e0a06 */
[----:B------:R-:W-:Y:S01]  /*1890*/  ISETP.GE.AND P0, PT, R22, RZ, PT ;  /* 0x000000ff1600720c */ /* 0x000fe20003f06270 */
[----:B------:R-:W-:Y:S02]  /*18a0*/  IMAD.MOV R3, RZ, RZ, -R3 ;  /* 0x000000ffff037224 */ /* 0x000fe400078e0a03 */
[----:B------:R-:W-:Y:S02]  /*18b0*/  IMAD.MOV R22, RZ, RZ, -R18 ;  /* 0x000000ffff167224 */ /* 0x000fe400078e0a12 */
[----:B------:R-:W-:Y:S02]  /*18c0*/  IMAD.MOV.U32 R18, RZ, RZ, R9 ;  /* 0x000000ffff127224 */ /* 0x000fe400078e0009 */
[C---:B------:R-:W-:Y:S02]  /*18d0*/  IMAD R3, R6.reuse, R3, R27 ;  /* 0x0000000306037224 */ /* 0x040fe400078e021b */
[C---:B------:R-:W-:Y:S01]  /*18e0*/  IMAD R9, R6.reuse, R22, R31 ;  /* 0x0000001606097224 */ /* 0x040fe200078e021f */
[----:B------:R-:W-:Y:S01]  /*18f0*/  IABS R31, R28 ;  /* 0x0000001c001f7213 */ /* 0x000fe20000000000 */
[--C-:B------:R-:W-:Y:S01]  /*1900*/  @!P4 IMAD.IADD R23, R23, 0x1, -R6.reuse ;  /* 0x000000011717c824 */ /* 0x100fe200078e0a06 */
[C---:B------:R-:W-:Y:S01]  /*1910*/  ISETP.GT.U32.AND P4, PT, R6.reuse, R3, PT ;  /* 0x000000030600720c */ /* 0x040fe20003f84070 */
[----:B------:R-:W-:Y:S01]  /*1920*/  @!P5 IMAD.IADD R25, R25, 0x1, -R6 ;  /* 0x000000011919d824 */ /* 0x000fe200078e0a06 */
[C---:B------:R-:W-:Y:S01]  /*1930*/  ISETP.GT.U32.AND P5, PT, R6.reuse, R9, PT ;  /* 0x000000090600720c */ /* 0x040fe20003fa4070 */
[----:B------:R-:W-:-:S02]  /*1940*/  IMAD R27, R6, R20, R29 ;  /* 0x00000014061b7224 */ /* 0x000fc400078e021d */
[----:B------:R-:W-:-:S04]  /*1950*/  IMAD.HI.U32 R20, R2, R33, RZ ;  /* 0x0000002102147227 */ /* 0x000fc800078e00ff */
[----:B------:R-:W-:Y:S02]  /*1960*/  IMAD.MOV R20, RZ, RZ, -R20 ;  /* 0x000000ffff147224 */ /* 0x000fe400078e0a14 */
[----:B------:R-:W-:Y:S02]  /*1970*/  @!P1 IMAD.MOV R25, RZ, RZ, -R25 ;  /* 0x000000ffff199224 */ /* 0x000fe400078e0a19 */
[C---:B------:R-:W-:Y:S01]  /*1980*/  IMAD R29, R6.reuse, R20, R33 ;  /* 0x00000014061d7224 */ /* 0x040fe200078e0221 */
[----:B------:R-:W-:Y:S01]  /*1990*/  IABS R33, R32 ;  /* 0x0000002000217213 */ /* 0x000fe20000000000 */
[--C-:B------:R-:W-:Y:S02]  /*19a0*/  @!P4 IMAD.IADD R3, R3, 0x1, -R6.reuse ;  /* 0x000000010303c824 */ /* 0x100fe400078e0a06 */
[----:B------:R-:W-:Y:S01]  /*19b0*/  @!P5 IMAD.IADD R9, R9, 0x1, -R6 ;  /* 0x000000010909d824 */ /* 0x000fe200078e0a06 */
[----:B------:R-:W-:Y:S01]  /*19c0*/  ISETP.GT.U32.AND P1, PT, R6, R29, PT ;  /* 0x0000001d0600720c */ /* 0x000fe20003f24070 */
[----:B------:R-:W-:Y:S01]  /*19d0*/  IMAD.HI.U32 R20, R2, R31, RZ ;  /* 0x0000001f02147227 */ /* 0x000fe200078e00ff */
[----:B------:R-:W-:-:S02]  /*19e0*/  ISETP.GT.U32.AND P4, PT, R6, R3, PT ;  /* 0x000000030600720c */ /* 0x000fc40003f84070 */
[----:B------:R-:W-:Y:S01]  /*19f0*/  ISETP.GT.U32.AND P5, PT, R6, R9, PT ;  /* 0x000000090600720c */ /* 0x000fe20003fa4070 */
[----:B------:R-:W-:-:S04]  /*1a00*/  IMAD.HI.U32 R22, R2, R33, RZ ;  /* 0x0000002102167227 */ /* 0x000fc800078e00ff */
[----:B------:R-:W-:Y:S02]  /*1a10*/  IMAD.MOV R20, RZ, RZ, -R20 ;  /* 0x000000ffff147224 */ /* 0x000fe400078e0a14 */
[----:B------:R-:W-:Y:S02]  /*1a20*/  IMAD.MOV R22, RZ, RZ, -R22 ;  /* 0x000000ffff167224 */ /* 0x000fe400078e0a16 */
[----:B------:R-:W-:Y:S02]  /*1a30*/  IMAD R31, R6, R20, R31 ;  /* 0x00000014061f7224 */ /* 0x000fe400078e021f */
[----:B------:R-:W-:Y:S01]  /*1a40*/  @!P3 IMAD.MOV R23, RZ, RZ, -R23 ;  /* 0x000000ffff17b224 */ /* 0x000fe200078e0a17 */
[----:B------:R-:W-:Y:S01]  /*1a50*/  ISETP.GE.AND P3, PT, R24, RZ, PT ;  /* 0x000000ff1800720c */ /* 0x000fe20003f66270 */
[C---:B------:R-:W-:Y:S02]  /*1a60*/  IMAD R33, R6.reuse, R22, R33 ;  /* 0x0000001606217224 */ /* 0x040fe400078e0221 */
[----:B------:R-:W-:Y:S01]  /*1a70*/  @!P1 IMAD.IADD R29, R29, 0x1, -R6 ;  /* 0x000000011d1d9824 */ /* 0x000fe200078e0a06 */
[----:B------:R-:W-:Y:S01]  /*1a80*/  ISETP.GT.U32.AND P1, PT, R6, R31, PT ;  /* 0x0000001f0600720c */ /* 0x000fe20003f24070 */
[----:B------:R-:W-:-:S04]  /*1a90*/  IMAD.HI.U32 R24, R2, R35, RZ ;  /* 0x0000002302187227 */ /* 0x000fc800078e00ff */
[----:B------:R-:W-:Y:S01]  /*1aa0*/  @!P6 IMAD.MOV R18, RZ, RZ, -R18 ;  /* 0x000000ffff12e224 */ /* 0x000fe200078e0a12 */
[----:B------:R-:W-:Y:S01]  /*1ab0*/  ISETP.GT.U32.AND P6, PT, R6, R27, PT ;  /* 0x0000001b0600720c */ /* 0x000fe20003fc4070 */
[--C-:B------:R-:W-:Y:S01]  /*1ac0*/  @!P4 IMAD.IADD R3, R3, 0x1, -R6.reuse ;  /* 0x000000010303c824 */ /* 0x100fe200078e0a06 */
[----:B------:R-:W-:Y:S01]  /*1ad0*/  ISETP.GE.AND P4, PT, R26, RZ, PT ;  /* 0x000000ff1a00720c */ /* 0x000fe20003f86270 */
[----:B------:R-:W-:Y:S01]  /*1ae0*/  @!P5 IMAD.IADD R9, R9, 0x1, -R6 ;  /* 0x000000010909d824 */ /* 0x000fe200078e0a06 */
[C---:B------:R-:W-:Y:S01]  /*1af0*/  ISETP.GT.U32.AND P5, PT, R6.reuse, R33, PT ;  /* 0x000000210600720c */ /* 0x040fe20003fa4070 */
[----:B------:R-:W-:Y:S02]  /*1b00*/  IMAD.MOV R24, RZ, RZ, -R24 ;  /* 0x000000ffff187224 */ /* 0x000fe400078e0a18 */
[----:B------:R-:W-:Y:S02]  /*1b10*/  IMAD.MOV.U32 R20, RZ, RZ, R3 ;  /* 0x000000ffff147224 */ /* 0x000fe400078e0003 */
[----:B------:R-:W-:-:S02]  /*1b20*/  IMAD R3, R6, R24, R35 ;  /* 0x0000001806037224 */ /* 0x000fc400078e0223 */
[----:B------:R-:W-:Y:S02]  /*1b30*/  VIADD R24, R30, 0x28 ;  /* 0x000000281e187836 */ /* 0x000fe40000000000 */
[--C-:B------:R-:W-:Y:S02]  /*1b40*/  @!P1 IMAD.IADD R31, R31, 0x1, -R6.reuse ;  /* 0x000000011f1f9824 */ /* 0x100fe400078e0a06 */
[--C-:B------:R-:W-:Y:S01]  /*1b50*/  @!P6 IMAD.IADD R27, R27, 0x1, -R6.reuse ;  /* 0x000000011b1be824 */ /* 0x100fe200078e0a06 */
[----:B------:R-:W-:Y:S01]  /*1b60*/  IABS R35, R24 ;  /* 0x0000001800237213 */ /* 0x000fe20000000000 */
[----:B------:R-:W-:Y:S01]  /*1b70*/  @!P5 IMAD.IADD R33, R33, 0x1, -R6 ;  /* 0x000000012121d824 */ /* 0x000fe200078e0a06 */
[C---:B------:R-:W-:Y:S01]  /*1b80*/  ISETP.GT.U32.AND P5, PT, R6.reuse, R31, PT ;  /* 0x0000001f0600720c */ /* 0x040fe20003fa4070 */
[----:B------:R-:W-:Y:S01]  /*1b90*/  IMAD.MOV.U32 R22, RZ, RZ, R9 ;  /* 0x000000ffff167224 */ /* 0x000fe200078e0009 */
[C---:B------:R-:W-:Y:S01]  /*1ba0*/  ISETP.GT.U32.AND P6, PT, R6.reuse, R27, PT ;  /* 0x0000001b0600720c */ /* 0x040fe20003fc4070 */
[----:B------:R-:W-:Y:S01]  /*1bb0*/  @!P2 IMAD.MOV R20, RZ, RZ, -R20 ;  /* 0x000000ffff14a224 */ /* 0x000fe200078e0a14 */
[----:B------:R-:W-:Y:S01]  /*1bc0*/  ISETP.GT.U32.AND P2, PT, R6, R29, PT ;  /* 0x0000001d0600720c */ /* 0x000fe20003f44070 */
[----:B------:R-:W-:Y:S01]  /*1bd0*/  IMAD.HI.U32 R9, R2, R35, RZ ;  /* 0x0000002302097227 */ /* 0x000fe200078e00ff */
[----:B------:R-:W-:-:S03]  /*1be0*/  ISETP.GE.AND P1, PT, R24, RZ, PT ;  /* 0x000000ff1800720c */ /* 0x000fc60003f26270 */
[----:B------:R-:W-:Y:S02]  /*1bf0*/  IMAD.MOV R9, RZ, RZ, -R9 ;  /* 0x000000ffff097224 */ /* 0x000fe400078e0a09 */
[----:B------:R-:W-:Y:S02]  /*1c00*/  VIADD R26, R30, 0x24 ;  /* 0x000000241e1a7836 */ /* 0x000fe40000000000 */
[C---:B------:R-:W-:Y:S02]  /*1c10*/  IMAD R9, R6.reuse, R9, R35 ;  /* 0x0000000906097224 */ /* 0x040fe400078e0223 */
[--C-:B------:R-:W-:Y:S01]  /*1c20*/  @!P5 IMAD.IADD R31, R31, 0x1, -R6.reuse ;  /* 0x000000011f1fd824 */ /* 0x100fe200078e0a06 */
[----:B------:R-:W-:Y:S01]  /*1c30*/  IABS R37, R26 ;  /* 0x0000001a00257213 */ /* 0x000fe20000000000 */
[--C-:B------:R-:W-:Y:S01]  /*1c40*/  @!P2 IMAD.IADD R29, R29, 0x1, -R6.reuse ;  /* 0x000000011d1da824 */ /* 0x100fe200078e0a06 */
[----:B------:R-:W-:Y:S01]  /*1c50*/  ISETP.GT.U32.AND P5, PT, R6, R9, PT ;  /* 0x000000090600720c */ /* 0x000fe20003fa4070 */
[----:B------:R-:W-:Y:S01]  /*1c60*/  @!P6 IMAD.IADD R27, R27, 0x1, -R6 ;  /* 0x000000011b1be824 */ /* 0x000fe200078e0a06 */
[----:B------:R-:W-:Y:S01]  /*1c70*/  ISETP.GE.AND P2, PT, R34, RZ, PT ;  /* 0x000000ff2200720c */ /* 0x000fe20003f46270 */
[----:B------:R-:W-:Y:S01]  /*1c80*/  @!P3 IMAD.MOV R22, RZ, RZ, -R22 ;  /* 0x000000ffff16b224 */ /* 0x000fe200078e0a16 */
[----:B------:R-:W-:Y:S01]  /*1c90*/  ISETP.GT.U32.AND P3, PT, R6, R3, PT ;  /* 0x000000030600720c */ /* 0x000fe20003f64070 */
[----:B------:R-:W-:Y:S01]  /*1ca0*/  IMAD.HI.U32 R24, R2, R37, RZ ;  /* 0x0000002502187227 */ /* 0x000fe200078e00ff */
[----:B------:R-:W-:-:S03]  /*1cb0*/  ISETP.GE.AND P6, PT, R28, RZ, PT ;  /* 0x000000ff1c00720c */ /* 0x000fc60003fc6270 */
[----:B------:R-:W-:Y:S01]  /*1cc0*/  @!P4 IMAD.MOV R29, RZ, RZ, -R29 ;  /* 0x000000ffff1dc224 */ /* 0x000fe200078e0a1d */
[----:B------:R-:W-:Y:S01]  /*1cd0*/  ISETP.GT.U32.AND P4, PT, R6, R33, PT ;  /* 0x000000210600720c */ /* 0x000fe20003f84070 */
[----:B------:R-:W-:Y:S01]  /*1ce0*/  @!P0 IMAD.MOV R27, RZ, RZ, -R27 ;  /* 0x000000ffff1b8224 */ /* 0x000fe200078e0a1b */
[----:B------:R-:W-:Y:S01]  /*1cf0*/  ISETP.GE.AND P0, PT, R32, RZ, PT ;  /* 0x000000ff2000720c */ /* 0x000fe20003f06270 */
[----:B------:R-:W-:Y:S02]  /*1d00*/  VIADD R32, R30, 0x20 ;  /* 0x000000201e207836 */ /* 0x000fe40000000000 */
[----:B------:R-:W-:Y:S02]  /*1d10*/  IMAD.MOV R24, RZ, RZ, -R24 ;  /* 0x000000ffff187224 */ /* 0x000fe400078e0a18 */
[--C-:B------:R-:W-:Y:S02]  /*1d20*/  @!P5 IMAD.IADD R9, R9, 0x1, -R6.reuse ;  /* 0x000000010909d824 */ /* 0x100fe400078e0a06 */
[C---:B------:R-:W-:Y:S01]  /*1d30*/  IMAD R35, R6.reuse, R24, R37 ;  /* 0x0000001806237224 */ /* 0x040fe200078e0225 */
[----:B------:R-:W-:Y:S01]  /*1d40*/  IABS R37, R32 ;  /* 0x0000002000257213 */ /* 0x000fe20000000000 */
[--C-:B------:R-:W-:Y:S01]  /*1d50*/  @!P3 IMAD.IADD R3, R3, 0x1, -R6.reuse ;  /* 0x000000010303b824 */ /* 0x100fe200078e0a06 */
[C---:B------:R-:W-:Y:S01]  /*1d60*/  ISETP.GT.U32.AND P5, PT, R6.reuse, R9, PT ;  /* 0x000000090600720c */ /* 0x040fe20003fa4070 */
[----:B------:R-:W-:Y:S01]  /*1d70*/  @!P4 IMAD.IADD R33, R33, 0x1, -R6 ;  /* 0x000000012121c824 */ /* 0x000fe200078e0a06 */
[----:B------:R-:W-:Y:S01]  /*1d80*/  ISETP.GT.U32.AND P4, PT, R6, R35, PT ;  /* 0x000000230600720c */ /* 0x000fe20003f84070 */
[----:B------:R-:W-:Y:S01]  /*1d90*/  IMAD.HI.U32 R24, R2, R37, RZ ;  /* 0x0000002502187227 */ /* 0x000fe200078e00ff */
[----:B------:R-:W-:-:S03]  /*1da0*/  ISETP.GT.U32.AND P3, PT, R6, R3, PT ;  /* 0x000000030600720c */ /* 0x000fc60003f64070 */
[----:B------:R-:W-:Y:S02]  /*1db0*/  IMAD.MOV R24, RZ, RZ, -R24 ;  /* 0x000000ffff187224 */ /* 0x000fe400078e0a18 */
[----:B------:R-:W-:Y:S02]  /*1dc0*/  VIADD R34, R30, 0x1c ;  /* 0x0000001c1e227836 */ /* 0x000fe40000000000 */
[----:B------:R-:W-:Y:S02]  /*1dd0*/  IMAD R37, R6, R24, R37 ;  /* 0x0000001806257224 */ /* 0x000fe400078e0225 */
[----:B------:R-:W-:Y:S01]  /*1de0*/  @!P5 IMAD.IADD R9, R9, 0x1, -R6 ;  /* 0x000000010909d824 */ /* 0x000fe200078e0a06 */
[----:B------:R-:W-:Y:S01]  /*1df0*/  IABS R39, R34 ;  /* 0x0000002200277213 */ /* 0x000fe20000000000 */
[----:B------:R-:W-:Y:S01]  /*1e00*/  IMAD.HI.U32 R28, R2, R41, RZ ;  /* 0x00000029021c7227 */ /* 0x000fe200078e00ff */
[----:B------:R-:W-:-:S03]  /*1e10*/  ISETP.GT.U32.AND P5, PT, R6, R37, PT ;  /* 0x000000250600720c */ /* 0x000fc60003fa4070 */
[--C-:B------:R-:W-:Y:S02]  /*1e20*/  @!P4 IMAD.IADD R35, R35, 0x1, -R6.reuse ;  /* 0x000000012323c824 */ /* 0x100fe400078e0a06 */
[----:B------:R-:W-:Y:S01]  /*1e30*/  @!P3 IMAD.IADD R3, R3, 0x1, -R6 ;  /* 0x000000010303b824 */ /* 0x000fe200078e0a06 */
[----:B------:R-:W-:Y:S01]  /*1e40*/  ISETP.GE.AND P3, PT, R26, RZ, PT ;  /* 0x000000ff1a00720c */ /* 0x000fe20003f66270 */
[----:B------:R-:W-:Y:S01]  /*1e50*/  IMAD.MOV R28, RZ, RZ, -R28 ;  /* 0x000000ffff1c7224 */ /* 0x000fe200078e0a1c */
[----:B------:R-:W-:Y:S01]  /*1e60*/  ISETP.GT.U32.AND P4, PT, R6, R35, PT ;  /* 0x000000230600720c */ /* 0x000fe20003f84070 */
[----:B------:R-:W-:-:S04]  /*1e70*/  IMAD.HI.U32 R24, R2, R43, RZ ;  /* 0x0000002b02187227 */ /* 0x000fc800078e00ff */
[----:B------:R-:W-:-:S04]  /*1e80*/  IMAD.HI.U32 R26, R2, R39, RZ ;  /* 0x00000027021a7227 */ /* 0x000fc800078e00ff */
[C---:B------:R-:W-:Y:S02]  /*1e90*/  IMAD R41, R6.reuse, R28, R41 ;  /* 0x0000001c06297224 */ /* 0x040fe400078e0229 */
[----:B------:R-:W-:Y:S02]  /*1ea0*/  IMAD.MOV R24, RZ, RZ, -R24 ;  /* 0x000000ffff187224 */ /* 0x000fe400078e0a18 */
[----:B------:R-:W-:Y:S02]  /*1eb0*/  IMAD.MOV R26, RZ, RZ, -R26 ;  /* 0x000000ffff1a7224 */ /* 0x000fe400078e0a1a */
[----:B------:R-:W-:Y:S01]  /*1ec0*/  @!P5 IMAD.IADD R37, R37, 0x1, -R6 ;  /* 0x000000012525d824 */ /* 0x000fe200078e0a06 */
[C---:B------:R-:W-:Y:S01]  /*1ed0*/  ISETP.GT.U32.AND P5, PT, R6.reuse, R41, PT ;  /* 0x000000290600720c */ /* 0x040fe20003fa4070 */
[C---:B------:R-:W-:Y:S02]  /*1ee0*/  IMAD R43, R6.reuse, R24, R43 ;  /* 0x00000018062b7224 */ /* 0x040fe400078e022b */
[----:B------:R-:W-:-:S02]  /*1ef0*/  IMAD R39, R6, R26, R39 ;  /* 0x0000001a06277224 */ /* 0x000fc400078e0227 */
[----:B------:R-:W-:-:S04]  /*1f00*/  IMAD.HI.U32 R24, R2, R45, RZ ;  /* 0x0000002d02187227 */ /* 0x000fc800078e00ff */
[----:B------:R-:W-:Y:S01]  /*1f10*/  @!P4 IMAD.IADD R35, R35, 0x1, -R6 ;  /* 0x000000012323c824 */ /* 0x000fe200078e0a06 */
[C---:B------:R-:W-:Y:S01]  /*1f20*/  ISETP.GT.U32.AND P4, PT, R6.reuse, R39, PT ;  /* 0x000000270600720c */ /* 0x040fe20003f84070 */
[----:B------:R-:W-:Y:S02]  /*1f30*/  IMAD.MOV R24, RZ, RZ, -R24 ;  /* 0x000000ffff187224 */ /* 0x000fe400078e0a18 */
[----:B------:R-:W-:Y:S02]  /*1f40*/  @!P5 IMAD.IADD R41, R41, 0x1, -R6 ;  /* 0x000000012929d824 */ /* 0x000fe400078e0a06 */
[----:B------:R-:W-:Y:S02]  /*1f50*/  IMAD R45, R6, R24, R45 ;  /* 0x00000018062d7224 */ /* 0x000fe400078e022d */
[----:B------:R-:W-:-:S03]  /*1f60*/  IMAD.HI.U32 R26, R2, R51, RZ ;  /* 0x00000033021a7227 */ /* 0x000fc600078e00ff */
[C---:B------:R-:W-:Y:S01]  /*1f70*/  ISETP.GT.U32.AND P5, PT, R6.reuse, R45, PT ;  /* 0x0000002d0600720c */ /* 0x040fe20003fa4070 */
[----:B------:R-:W-:Y:S02]  /*1f80*/  IMAD.MOV R26, RZ, RZ, -R26 ;  /* 0x000000ffff1a7224 */ /* 0x000fe400078e0a1a */
[----:B------:R-:W-:Y:S01]  /*1f90*/  @!P4 IMAD.IADD R39, R39, 0x1, -R6 ;  /* 0x000000012727c824 */ /* 0x000fe200078e0a06 */
[C---:B------:R-:W-:Y:S01]  /*1fa0*/  ISETP.GT.U32.AND P4, PT, R6.reuse, R43, PT ;  /* 0x0000002b0600720c */ /* 0x040fe20003f84070 */
[C---:B------:R-:W-:Y:S02]  /*1fb0*/  IMAD R51, R6.reuse, R26, R51 ;  /* 0x0000001a06337224 */ /* 0x040fe400078e0233 */
[----:B------:R-:W-:Y:S01]  /*1fc0*/  @!P0 IMAD.MOV R33, RZ, RZ, -R33 ;  /* 0x000000ffff218224 */ /* 0x000fe200078e0a21 */
[----:B------:R-:W-:Y:S01]  /*1fd0*/  ISETP.GT.U32.AND P0, PT, R6, R39, PT ;  /* 0x000000270600720c */ /* 0x000fe20003f04070 */
[----:B------:R-:W-:Y:S01]  /*1fe0*/  IMAD.MOV.U32 R26, RZ, RZ, R9 ;  /* 0x000000ffff1a7224 */ /* 0x000fe200078e0009 */
[----:B------:R-:W-:Y:S01]  /*1ff0*/  LOP3.LUT R9, RZ, R49, RZ, 0x33, !PT ;  /* 0x00000031ff097212 */ /* 0x000fe200078e33ff */
[----:B------:R-:W-:-:S04]  /*2000*/  IMAD.HI.U32 R24, R2, R47, RZ ;  /* 0x0000002f02187227 */ /* 0x000fc800078e00ff */
[----:B------:R-:W-:Y:S01]  /*2010*/  @!P5 IMAD.IADD R45, R45, 0x1, -R6 ;  /* 0x000000012d2dd824 */ /* 0x000fe200078e0a06 */
[----:B------:R-:W-:Y:S01]  /*2020*/  ISETP.GT.U32.AND P5, PT, R6, R37, PT ;  /* 0x000000250600720c */ /* 0x000fe20003fa4070 */
[----:B------:R-:W-:-:S04]  /*2030*/  IMAD.HI.U32 R28, R2, R53, RZ ;  /* 0x00000035021c7227 */ /* 0x000fc800078e00ff */
[----:B------:R-:W-:-:S04]  /*2040*/  IMAD.HI.U32 R2, R2, R55, RZ ;  /* 0x0000003702027227 */ /* 0x000fc800078e00ff */
[----:B------:R-:W-:Y:S01]  /*2050*/  @!P1 IMAD.MOV R26, RZ, RZ, -R26 ;  /* 0x000000ffff1a9224 */ /* 0x000fe200078e0a1a */
[----:B------:R-:W-:Y:S01]  /*2060*/  ISETP.GT.U32.AND P1, PT, R6, R45, PT ;  /* 0x0000002d0600720c */ /* 0x000fe20003f24070 */
[----:B------:R-:W-:Y:S02]  /*2070*/  IMAD.MOV R24, RZ, RZ, -R24 ;  /* 0x000000ffff187224 */ /* 0x000fe400078e0a18 */
[----:B------:R-:W-:Y:S01]  /*2080*/  @!P4 IMAD.IADD R43, R43, 0x1, -R6 ;  /* 0x000000012b2bc824 */ /* 0x000fe200078e0a06 */
[----:B------:R-:W-:Y:S01]  /*2090*/  ISETP.GE.AND P4, PT, R32, RZ, PT ;  /* 0x000000ff2000720c */ /* 0x000fe20003f86270 */
[----:B------:R-:W-:Y:S02]  /*20a0*/  IMAD.MOV R2, RZ, RZ, -R2 ;  /* 0x000000ffff027224 */ /* 0x000fe400078e0a02 */
[C---:B------:R-:W-:Y:S02]  /*20b0*/  IMAD R47, R6.reuse, R24, R47 ;  /* 0x00000018062f7224 */ /* 0x040fe400078e022f */
[----:B------:R-:W-:Y:S01]  /*20c0*/  @!P6 IMAD.MOV R31, RZ, RZ, -R31 ;  /* 0x000000ffff1fe224 */ /* 0x000fe200078e0a1f */
[C---:B------:R-:W-:Y:S01]  /*20d0*/  ISETP.GT.U32.AND P6, PT, R6.reuse, R43, PT ;  /* 0x0000002b0600720c */ /* 0x040fe20003fc4070 */
[C---:B------:R-:W-:Y:S01]  /*20e0*/  IMAD R55, R6.reuse, R2, R55 ;  /* 0x0000000206377224 */ /* 0x040fe200078e0237 */
[----:B------:R-:W-:Y:S01]  /*20f0*/  SHF.R.S32.HI R2, RZ, 0x1f, R5 ;  /* 0x0000001fff027819 */ /* 0x000fe20000011405 */
[----:B------:R-:W-:Y:S01]  /*2100*/  @!P3 IMAD.MOV R35, RZ, RZ, -R35 ;  /* 0x000000ffff23b224 */ /* 0x000fe200078e0a23 */
[C---:B------:R-:W-:Y:S01]  /*2110*/  ISETP.GT.U32.AND P3, PT, R6.reuse, R47, PT ;  /* 0x0000002f0600720c */ /* 0x040fe20003f64070 */
[--C-:B------:R-:W-:Y:S01]  /*2120*/  @!P5 IMAD.IADD R37, R37, 0x1, -R6.reuse ;  /* 0x000000012525d824 */ /* 0x100fe200078e0a06 */
[C---:B------:R-:W-:Y:S01]  /*2130*/  ISETP.GT.U32.AND P5, PT, R6.reuse, R55, PT ;  /* 0x000000370600720c */ /* 0x040fe20003fa4070 */
[----:B------:R-:W-:Y:S01]  /*2140*/  @!P0 IMAD.IADD R39, R39, 0x1, -R6 ;  /* 0x0000000127278824 */ /* 0x000fe200078e0a06 */
[----:B------:R-:W-:Y:S01]  /*2150*/  ISETP.GT.U32.AND P0, PT, R6, R51, PT ;  /* 0x000000330600720c */ /* 0x000fe20003f04070 */
[----:B------:R-:W-:Y:S01]  /*2160*/  IMAD.MOV R28, RZ, RZ, -R28 ;  /* 0x000000ffff1c7224 */ /* 0x000fe200078e0a1c */
[----:B------:R-:W-:Y:S01]  /*2170*/  LEA.HI R5, R2, R5, RZ, 0x5 ;  /* 0x0000000502057211 */ /* 0x000fe200078f28ff */
[--C-:B------:R-:W-:Y:S01]  /*2180*/  @!P1 IMAD.IADD R45, R45, 0x1, -R6.reuse ;  /* 0x000000012d2d9824 */ /* 0x100fe200078e0a06 */
[----:B------:R-:W-:Y:S01]  /*2190*/  ISETP.GE.AND P1, PT, R34, RZ, PT ;  /* 0x000000ff2200720c */ /* 0x000fe20003f26270 */
[C---:B------:R-:W-:Y:S01]  /*21a0*/  IMAD R53, R6.reuse, R28, R53 ;  /* 0x0000001c06357224 */ /* 0x040fe200078e0235 */
[----:B------:R-:W-:Y:S01]  /*21b0*/  SHF.R.S32.HI R28, RZ, 0x6, R7 ;  /* 0x00000006ff1c7819 */ /* 0x000fe20000011407 */
[----:B------:R-:W-:Y:S01]  /*21c0*/  IMAD.MOV.U32 R24, RZ, RZ, R3 ;  /* 0x000000ffff187224 */ /* 0x000fe200078e0003 */
[----:B------:R-:W-:Y:S01]  /*21d0*/  SHF.R.S32.HI R5, RZ, 0x5, R5 ;  /* 0x00000005ff057819 */ /* 0x000fe20000011405 */
[----:B------:R-:W-:Y:S01]  /*21e0*/  @!P6 IMAD.IADD R43, R43, 0x1, -R6 ;  /* 0x000000012b2be824 */ /* 0x000fe200078e0a06 */
[C---:B------:R-:W-:Y:S01]  /*21f0*/  ISETP.GT.U32.AND P6, PT, R6.reuse, R53, PT ;  /* 0x000000350600720c */ /* 0x040fe20003fc4070 */
[----:B------:R-:W-:Y:S01]  /*2200*/  @!P2 IMAD.MOV R24, RZ, RZ, -R24 ;  /* 0x000000ffff18a224 */ /* 0x000fe200078e0a18 */
[----:B------:R-:W-:Y:S01]  /*2210*/  ISETP.GT.U32.AND P2, PT, R6, R41, PT ;  /* 0x000000290600720c */ /* 0x000fe20003f44070 */
[--C-:B------:R-:W-:Y:S01]  /*2220*/  @!P3 IMAD.IADD R47, R47, 0x1, -R6.reuse ;  /* 0x000000012f2fb824 */ /* 0x100fe200078e0a06 */
[----:B------:R-:W-:Y:S01]  /*2230*/  ISETP.GE.AND P3, PT, R36, RZ, PT ;  /* 0x000000ff2400720c */ /* 0x000fe20003f66270 */
[--C-:B------:R-:W-:Y:S01]  /*2240*/  @!P5 IMAD.IADD R55, R55, 0x1, -R6.reuse ;  /* 0x000000013737d824 */ /* 0x100fe200078e0a06 */
[----:B------:R-:W-:Y:S01]  /*2250*/  SGXT R28, R28, 0x1 ;  /* 0x000000011c1c781a */ /* 0x000fe20000000200 */
[--C-:B------:R-:W-:Y:S01]  /*2260*/  @!P0 IMAD.IADD R51, R51, 0x1, -R6.reuse ;  /* 0x0000000133338824 */ /* 0x100fe200078e0a06 */
[C---:B------:R-:W-:Y:S01]  /*2270*/  ISETP.GT.U32.AND P5, PT, R6.reuse, R47, PT ;  /* 0x0000002f0600720c */ /* 0x040fe20003fa4070 */
[----:B------:R-:W-:Y:S01]  /*2280*/  @!P4 IMAD.MOV R37, RZ, RZ, -R37 ;  /* 0x000000ffff25c224 */ /* 0x000fe200078e0a25 */
[C---:B------:R-:W-:Y:S01]  /*2290*/  ISETP.GT.U32.AND P4, PT, R6.reuse, R55, PT ;  /* 0x000000370600720c */ /* 0x040fe20003f84070 */
[----:B------:R-:W-:Y:S01]  /*22a0*/  @!P1 IMAD.MOV R39, RZ, RZ, -R39 ;  /* 0x000000ffff279224 */ /* 0x000fe200078e0a27 */
[----:B------:R-:W-:Y:S01]  /*22b0*/  ISETP.GT.U32.AND P1, PT, R6, R51, PT ;  /* 0x000000330600720c */ /* 0x000fe20003f24070 */
[--C-:B------:R-:W-:Y:S01]  /*22c0*/  @!P6 IMAD.IADD R53, R53, 0x1, -R6.reuse ;  /* 0x000000013535e824 */ /* 0x100fe200078e0a06 */
[----:B------:R-:W-:Y:S01]  /*22d0*/  ISETP.GE.AND P0, PT, R38, RZ, PT ;  /* 0x000000ff2600720c */ /* 0x000fe20003f06270 */
[--C-:B------:R-:W-:Y:S01]  /*22e0*/  @!P2 IMAD.IADD R41, R41, 0x1, -R6.reuse ;  /* 0x000000012929a824 */ /* 0x100fe200078e0a06 */
[----:B------:R-:W-:Y:S01]  /*22f0*/  ISETP.GE.AND P2, PT, R30, RZ, PT ;  /* 0x000000ff1e00720c */ /* 0x000fe20003f46270 */
[----:B------:R-:W-:Y:S01]  /*2300*/  IMAD.SHL.U32 R2, R7, 0x2, RZ ;  /* 0x0000000207027824 */ /* 0x000fe200078e00ff */
[----:B------:R-:W-:Y:S01]  /*2310*/  ISETP.GE.AND P6, PT, R40, RZ, PT ;  /* 0x000000ff2800720c */ /* 0x000fe20003fc6270 */
[----:B------:R-:W-:Y:S01]  /*2320*/  @!P3 IMAD.MOV R41, RZ, RZ, -R41 ;  /* 0x000000ffff29b224 */ /* 0x000fe200078e0a29 */
[----:B------:R-:W-:Y:S01]  /*2330*/  ISETP.GT.U32.AND P3, PT, R6, R53, PT ;  /* 0x000000350600720c */ /* 0x000fe20003f64070 */
[--C-:B------:R-:W-:Y:S01]  /*2340*/  @!P5 IMAD.IADD R47, R47, 0x1, -R6.reuse ;  /* 0x000000012f2fd824 */ /* 0x100fe200078e0a06 */
[----:B------:R-:W-:Y:S01]  /*2350*/  ISETP.GE.AND P5, PT, R42, RZ, PT ;  /* 0x000000ff2a00720c */ /* 0x000fe20003fa6270 */
[--C-:B------:R-:W-:Y:S01]  /*2360*/  @!P4 IMAD.IADD R55, R55, 0x1, -R6.reuse ;  /* 0x000000013737c824 */ /* 0x100fe200078e0a06 */
[----:B------:R-:W-:Y:S01]  /*2370*/  ISETP.GE.AND P4, PT, R44, RZ, PT ;  /* 0x000000ff2c00720c */ /* 0x000fe20003f86270 */
[--C-:B------:R-:W-:Y:S01]  /*2380*/  @!P1 IMAD.IADD R51, R51, 0x1, -R6.reuse ;  /* 0x0000000133339824 */ /* 0x100fe200078e0a06 */
[----:B------:R-:W-:Y:S01]  /*2390*/  ISETP.GE.AND P1, PT, R46, RZ, PT ;  /* 0x000000ff2e00720c */ /* 0x000fe20003f26270 */
[----:B------:R-:W-:Y:S01]  /*23a0*/  @!P0 IMAD.MOV R43, RZ, RZ, -R43 ;  /* 0x000000ffff2b8224 */ /* 0x000fe200078e0a2b */
[----:B------:R-:W-:Y:S01]  /*23b0*/  LOP3.LUT R30, R7, 0x40, RZ, 0xc0, !PT ;  /* 0x00000040071e7812 */ /* 0x000fe200078ec0ff */
[----:B------:R-:W-:Y:S01]  /*23c0*/  @!P2 IMAD.MOV R55, RZ, RZ, -R55 ;  /* 0x000000ffff37a224 */ /* 0x000fe200078e0a37 */
[----:B------:R-:W-:Y:S01]  /*23d0*/  LOP3.LUT R3, R2, 0x7e, RZ, 0xc0, !PT ;  /* 0x0000007e02037812 */ /* 0x000fe200078ec0ff */
[----:B------:R-:W-:Y:S01]  /*23e0*/  @!P6 IMAD.MOV R45, RZ, RZ, -R45 ;  /* 0x000000ffff2de224 */ /* 0x000fe200078e0a2d */
[----:B------:R-:W-:Y:S01]  /*23f0*/  LEA R166, P0, R4, UR4, 0x1 ;  /* 0x0000000404a67c11 */ /* 0x000fe2000f8008ff */
[----:B------:R-:W-:Y:S01]  /*2400*/  @!P3 IMAD.IADD R53, R53, 0x1, -R6 ;  /* 0x000000013535b824 */ /* 0x000fe200078e0a06 */
[----:B------:R-:W-:Y:S01]  /*2410*/  ISETP.NE.AND P3, PT, R49, RZ, PT ;  /* 0x000000ff3100720c */ /* 0x000fe20003f65270 */
[----:B------:R-:W-:Y:S01]  /*2420*/  IMAD R2, R30, 0x40, R3 ;  /* 0x000000401e027824 */ /* 0x000fe200078e0203 */
[----:B------:R-:W-:Y:S01]  /*2430*/  LOP3.LUT R3, R3, 0x90, R28, 0x78, !PT ;  /* 0x0000009003037812 */ /* 0x000fe200078e781c */
[----:B------:R-:W-:Y:S01]  /*2440*/  @!P5 IMAD.MOV R47, RZ, RZ, -R47 ;  /* 0x000000ffff2fd224 */ /* 0x000fe200078e0a2f */
[----:B------:R-:W0:Y:S01]  /*2450*/  LDC R28, c[0x0][0x240] ;  /* 0x00009000ff1c7b82 */ /* 0x000e220000000800 */
[----:B------:R-:W-:Y:S01]  /*2460*/  @!P4 IMAD.MOV R51, RZ, RZ, -R51 ;  /* 0x000000ffff33c224 */ /* 0x000fe200078e0a33 */
[C---:B------:R-:W-:Y:S01]  /*2470*/  SEL R6, R9.reuse, R8, !P3 ;  /* 0x0000000809067207 */ /* 0x040fe20005800000 */
[----:B------:R-:W-:Y:S01]  /*2480*/  @!P1 IMAD.MOV R53, RZ, RZ, -R53 ;  /* 0x000000ffff359224 */ /* 0x000fe200078e0a35 */
[C---:B------:R-:W-:Y:S01]  /*2490*/  SEL R10, R9.reuse, R10, !P3 ;  /* 0x0000000a090a7207 */ /* 0x040fe20005800000 */
[----:B------:R-:W-:Y:S01]  /*24a0*/  UIADD3 UR4, UR12, 0x2000, URZ ;  /* 0x000020000c047890 */ /* 0x000fe2000fffe03f */
[----:B------:R-:W-:-:S02]  /*24b0*/  SEL R11, R9, R11, !P3 ;  /* 0x0000000b090b7207 */ /* 0x000fc40005800000 */
[----:B------:R-:W-:Y:S02]  /*24c0*/  CS2R R48, SRZ ;  /* 0x0000000000307805 */ /* 0x000fe4000001ff00 */
[C---:B------:R-:W-:Y:S01]  /*24d0*/  SEL R13, R9.reuse, R13, !P3 ;  /* 0x0000000d090d7207 */ /* 0x040fe20005800000 */
[----:B------:R-:W-:Y:S01]  /*24e0*/  USHF.R.U32.HI UR4, URZ, 0x4, UR4 ;  /* 0x000000043f047899 */ /* 0x000fe20008011604 */
[C---:B------:R-:W-:Y:S02]  /*24f0*/  SEL R15, R9.reuse, R15, !P3 ;  /* 0x0000000f090f7207 */ /* 0x040fe40005800000 */
[C---:B------:R-:W-:Y:S01]  /*2500*/  SEL R12, R9.reuse, R12, !P3 ;  /* 0x0000000c090c7207 */ /* 0x040fe20005800000 */
[----:B------:R-:W-:Y:S01]  /*2510*/  USGXT.U32 UR4, UR4, 0xe ;  /* 0x0000000e0404789a */ /* 0x000fe20008000000 */
[C---:B------:R-:W-:Y:S02]  /*2520*/  SEL R14, R9.reuse, R14, !P3 ;  /* 0x0000000e090e7207 */ /* 0x040fe40005800000 */
[----:B------:R-:W-:-:S02]  /*2530*/  SEL R17, R9, R17, !P3 ;  /* 0x0000001109117207 */ /* 0x000fc40005800000 */
[C---:B------:R-:W-:Y:S02]  /*2540*/  SEL R19, R9.reuse, R19, !P3 ;  /* 0x0000001309137207 */ /* 0x040fe40005800000 */
[C---:B------:R-:W-:Y:S02]  /*2550*/  SEL R16, R9.reuse, R16, !P3 ;  /* 0x0000001009107207 */ /* 0x040fe40005800000 */
[C---:B------:R-:W-:Y:S02]  /*2560*/  SEL R21, R9.reuse, R21, !P3 ;  /* 0x0000001509157207 */ /* 0x040fe40005800000 */
[C---:B------:R-:W-:Y:S01]  /*2570*/  SEL R18, R9.reuse, R18, !P3 ;  /* 0x0000001209127207 */ /* 0x040fe20005800000 */
[-C--:B0-----:R-:W-:Y:S01]  /*2580*/  IMAD R6, R6, R28.reuse, RZ ;  /* 0x0000001c06067224 */ /* 0x081fe200078e02ff */
[C---:B------:R-:W-:Y:S01]  /*2590*/  SEL R23, R9.reuse, R23, !P3 ;  /* 0x0000001709177207 */ /* 0x040fe20005800000 */
[-C--:B------:R-:W-:Y:S01]  /*25a0*/  IMAD R10, R10, R28.reuse, RZ ;  /* 0x0000001c0a0a7224 */ /* 0x080fe200078e02ff */
[----:B------:R-:W-:Y:S01]  /*25b0*/  SEL R25, R9, R25, !P3 ;  /* 0x0000001909197207 */ /* 0x000fe20005800000 */
[----:B------:R-:W-:Y:S01]  /*25c0*/  IMAD R11, R11, R28, RZ ;  /* 0x0000001c0b0b7224 */ /* 0x000fe200078e02ff */
[----:B------:R-:W-:Y:S01]  /*25d0*/  SEL R20, R9, R20, !P3 ;  /* 0x0000001409147207 */ /* 0x000fe20005800000 */
[-C--:B------:R-:W-:Y:S01]  /*25e0*/  IMAD R13, R13, R28.reuse, RZ ;  /* 0x0000001c0d0d7224 */ /* 0x080fe200078e02ff */
[----:B------:R-:W-:Y:S01]  /*25f0*/  SEL R27, R9, R27, !P3 ;  /* 0x0000001b091b7207 */ /* 0x000fe20005800000 */
[----:B------:R-:W-:Y:S01]  /*2600*/  IMAD R15, R15, R28, RZ ;  /* 0x0000001c0f0f7224 */ /* 0x000fe200078e02ff */
[C---:B------:R-:W-:Y:S01]  /*2610*/  SEL R22, R9.reuse, R22, !P3 ;  /* 0x0000001609167207 */ /* 0x040fe20005800000 */
[-C--:B------:R-:W-:Y:S01]  /*2620*/  IMAD R12, R12, R28.reuse, RZ ;  /* 0x0000001c0c0c7224 */ /* 0x080fe200078e02ff */
[C---:B------:R-:W-:Y:S01]  /*2630*/  SEL R29, R9.reuse, R29, !P3 ;  /* 0x0000001d091d7207 */ /* 0x040fe20005800000 */
[-C--:B------:R-:W-:Y:S01]  /*2640*/  IMAD R14, R14, R28.reuse, RZ ;  /* 0x0000001c0e0e7224 */ /* 0x080fe200078e02ff */
[----:B------:R-:W-:Y:S01]  /*2650*/  SEL R31, R9, R31, !P3 ;  /* 0x0000001f091f7207 */ /* 0x000fe20005800000 */
[-C--:B------:R-:W-:Y:S01]  /*2660*/  IMAD R17, R17, R28.reuse, RZ ;  /* 0x0000001c11117224 */ /* 0x080fe200078e02ff */
[----:B------:R-:W-:Y:S01]  /*2670*/  SEL R33, R9, R33, !P3 ;  /* 0x0000002109217207 */ /* 0x000fe20005800000 */
[----:B------:R-:W-:Y:S01]  /*2680*/  IMAD R19, R19, R28, RZ ;  /* 0x0000001c13137224 */ /* 0x000fe200078e02ff */
[C---:B------:R-:W-:Y:S01]  /*2690*/  SEL R24, R9.reuse, R24, !P3 ;  /* 0x0000001809187207 */ /* 0x040fe20005800000 */
[----:B------:R-:W-:Y:S01]  /*26a0*/  IMAD R16, R16, R28, RZ ;  /* 0x0000001c10107224 */ /* 0x000fe200078e02ff */
[----:B------:R-:W-:Y:S01]  /*26b0*/  SEL R26, R9, R26, !P3 ;  /* 0x0000001a091a7207 */ /* 0x000fe20005800000 */
[-C--:B------:R-:W-:Y:S01]  /*26c0*/  IMAD R21, R21, R28.reuse, RZ ;  /* 0x0000001c15157224 */ /* 0x080fe200078e02ff */
[C---:B------:R-:W-:Y:S01]  /*26d0*/  SEL R35, R9.reuse, R35, !P3 ;  /* 0x0000002309237207 */ /* 0x040fe20005800000 */
[-C--:B------:R-:W-:Y:S01]  /*26e0*/  IMAD R18, R18, R28.reuse, RZ ;  /* 0x0000001c12127224 */ /* 0x080fe200078e02ff */
[----:B------:R-:W-:Y:S01]  /*26f0*/  SEL R37, R9, R37, !P3 ;  /* 0x0000002509257207 */ /* 0x000fe20005800000 */
[-C--:B------:R-:W-:Y:S01]  /*2700*/  IMAD R23, R23, R28.reuse, RZ ;  /* 0x0000001c17177224 */ /* 0x080fe200078e02ff */
[----:B------:R-:W-:Y:S01]  /*2710*/  SEL R39, R9, R39, !P3 ;  /* 0x0000002709277207 */ /* 0x000fe20005800000 */
[-C--:B------:R-:W-:Y:S01]  /*2720*/  IMAD R25, R25, R28.reuse, RZ ;  /* 0x0000001c19197224 */ /* 0x080fe200078e02ff */
[C---:B------:R-:W-:Y:S01]  /*2730*/  SEL R41, R9.reuse, R41, !P3 ;  /* 0x0000002909297207 */ /* 0x040fe20005800000 */
[-C--:B------:R-:W-:Y:S01]  /*2740*/  IMAD R20, R20, R28.reuse, RZ ;  /* 0x0000001c14147224 */ /* 0x080fe200078e02ff */
        /* <DEDUP_REMOVED lines=8> */
[----:B------:R-:W-:Y:S01]  /*27d0*/  SEL R53, R9, R53, !P3 ;  /* 0x0000003509357207 */ /* 0x000fe20005800000 */
[-C--:B------:R-:W-:Y:S01]  /*27e0*/  IMAD R33, R33, R28.reuse, RZ ;  /* 0x0000001c21217224 */ /* 0x080fe200078e02ff */
[----:B------:R-:W-:Y:S01]  /*27f0*/  SEL R55, R9, R55, !P3 ;  /* 0x0000003709377207 */ /* 0x000fe20005800000 */
[-C--:B------:R-:W-:Y:S01]  /*2800*/  IMAD R24, R24, R28.reuse, RZ ;  /* 0x0000001c18187224 */ /* 0x080fe200078e02ff */
[----:B------:R-:W0:Y:S01]  /*2810*/  LDC.64 R8, c[0x0][0x218] ;  /* 0x00008600ff087b82 */ /* 0x000e220000000a00 */
[-C--:B------:R-:W-:Y:S01]  /*2820*/  IMAD R26, R26, R28.reuse, RZ ;  /* 0x0000001c1a1a7224 */ /* 0x080fe200078e02ff */
[----:B------:R-:W-:Y:S01]  /*2830*/  LOP3.LUT R7, R7, 0x1f, RZ, 0xc0, !PT ;  /* 0x0000001f07077812 */ /* 0x000fe200078ec0ff */
[-C--:B------:R-:W-:Y:S01]  /*2840*/  IMAD R35, R35, R28.reuse, RZ ;  /* 0x0000001c23237224 */ /* 0x080fe200078e02ff */
[----:B------:R-:W-:Y:S01]  /*2850*/  LEA.HI.X.SX32 R167, R4, UR5, 0x1, P0 ;  /* 0x0000000504a77c11 */ /* 0x000fe200080f0eff */
[-C--:B------:R-:W-:Y:S01]  /*2860*/  IMAD R37, R37, R28.reuse, RZ ;  /* 0x0000001c25257224 */ /* 0x080fe200078e02ff */
[----:B------:R-:W-:Y:S01]  /*2870*/  UMOV UR5, URZ ;  /* 0x0000003f00057c82 */ /* 0x000fe20008000000 */
[-C--:B------:R-:W-:Y:S01]  /*2880*/  IMAD R39, R39, R28.reuse, RZ ;  /* 0x0000001c27277224 */ /* 0x080fe200078e02ff */
[----:B------:R-:W-:Y:S01]  /*2890*/  UIADD3.X UR9, UR5, 0x40000040, URZ, UP0, !UPT ;  /* 0x4000004005097890 */ /* 0x000fe200087fe43f */
[-C--:B------:R-:W-:Y:S01]  /*28a0*/  IMAD R41, R41, R28.reuse, RZ ;  /* 0x0000001c29297224 */ /* 0x080fe200078e02ff */
[C---:B------:R-:W-:Y:S01]  /*28b0*/  LOP3.LUT R4, R2.reuse, 0x30, RZ, 0x3c, !PT ;  /* 0x0000003002047812 */ /* 0x040fe200078e3cff */
[-C--:B------:R-:W-:Y:S01]  /*28c0*/  IMAD R43, R43, R28.reuse, RZ ;  /* 0x0000001c2b2b7224 */ /* 0x080fe200078e02ff */
[C---:B------:R-:W-:Y:S01]  /*28d0*/  LOP3.LUT R4, R2.reuse, 0x60, RZ, 0x3c, !PT ;  /* 0x0000006002047812 */ /* 0x040fe200078e3cff */
[-C--:B------:R-:W-:Y:S01]  /*28e0*/  IMAD R45, R45, R28.reuse, RZ ;  /* 0x0000001c2d2d7224 */ /* 0x080fe200078e02ff */
[----:B------:R-:W-:Y:S01]  /*28f0*/  LOP3.LUT R252, R2, 0x70, RZ, 0x3c, !PT ;  /* 0x0000007002fc7812 */ /* 0x000fe200078e3cff */
[-C--:B------:R-:W-:Y:S01]  /*2900*/  IMAD R47, R47, R28.reuse, RZ ;  /* 0x0000001c2f2f7224 */ /* 0x080fe200078e02ff */
[----:B------:R-:W-:Y:S01]  /*2910*/  LOP3.LUT R249, R3, 0x20, RZ, 0x3c, !PT ;  /* 0x0000002003f97812 */ /* 0x000fe200078e3cff */
[-C--:B------:R-:W-:Y:S01]  /*2920*/  IMAD R51, R51, R28.reuse, RZ ;  /* 0x0000001c33337224 */ /* 0x080fe200078e02ff */
[----:B------:R-:W-:Y:S01]  /*2930*/  UIADD3.64 UR10, UR4, -UR10, URZ ;  /* 0x8000000a040a7297 */ /* 0x000fe2000fffe03f */
[-C--:B------:R-:W-:Y:S01]  /*2940*/  IMAD R53, R53, R28.reuse, RZ ;  /* 0x0000001c35357224 */ /* 0x080fe200078e02ff */
[----:B------:R-:W-:Y:S01]  /*2950*/  UIADD3.64 UR16, UR8, 0x80, URZ ;  /* 0x0000008008107897 */ /* 0x000fe2000fffe03f */
[----:B------:R-:W-:Y:S01]  /*2960*/  IMAD R55, R55, R28, RZ ;  /* 0x0000001c37377224 */ /* 0x000fe200078e02ff */
[----:B------:R-:W-:Y:S01]  /*2970*/  UIADD3.64 UR20, UR8, 0x100, URZ ;  /* 0x0000010008147897 */ /* 0x000fe2000fffe03f */
[----:B------:R-:W-:Y:S01]  /*2980*/  IMAD R236, R7, R236, RZ ;  /* 0x000000ec07ec7224 */ /* 0x000fe200078e02ff */
[----:B0-----:R-:W-:-:S02]  /*2990*/  LEA R248, P6, R6, R8, 0x1 ;  /* 0x0000000806f87211 */ /* 0x001fc400078c08ff */
[-C--:B------:R-:W-:Y:S02]  /*29a0*/  LEA R246, P1, R10, R8.reuse, 0x1 ;  /* 0x000000080af67211 */ /* 0x080fe400078208ff */
[-C--:B------:R-:W-:Y:S01]  /*29b0*/  LEA.HI.X.SX32 R247, R6, R9.reuse, 0x1, P6 ;  /* 0x0000000906f77211 */ /* 0x080fe200030f0eff */
[----:B------:R-:W-:Y:S01]  /*29c0*/  IMAD.U32 R6, RZ, RZ, UR6 ;  /* 0x00000006ff067e24 */ /* 0x000fe2000f8e00ff */
[----:B------:R-:W-:Y:S01]  /*29d0*/  LEA.HI.X.SX32 R245, R10, R9, 0x1, P1 ;  /* 0x000000090af57211 */ /* 0x000fe200008f0eff */
[----:B------:R-:W-:Y:S01]  /*29e0*/  UMOV UR6, UR4 ;  /* 0x0000000400067c82 */ /* 0x000fe20008000000 */
[-C--:B------:R-:W-:Y:S02]  /*29f0*/  LEA R244, P2, R11, R8.reuse, 0x1 ;  /* 0x000000080bf47211 */ /* 0x080fe400078408ff */
[-C--:B------:R-:W-:Y:S02]  /*2a00*/  LEA R241, P3, R13, R8.reuse, 0x1 ;  /* 0x000000080df17211 */ /* 0x080fe400078608ff */
[----:B------:R-:W-:-:S02]  /*2a10*/  LEA R239, P4, R15, R8, 0x1 ;  /* 0x000000080fef7211 */ /* 0x000fc400078808ff */
[-C--:B------:R-:W-:Y:S02]  /*2a20*/  LEA R223, P5, R12, R8.reuse, 0x1 ;  /* 0x000000080cdf7211 */ /* 0x080fe400078a08ff */
[-C--:B------:R-:W-:Y:S02]  /*2a30*/  LEA R219, P6, R14, R8.reuse, 0x1 ;  /* 0x000000080edb7211 */ /* 0x080fe400078c08ff */
[----:B------:R-:W-:Y:S02]  /*2a40*/  LEA R215, P1, R17, R8, 0x1 ;  /* 0x0000000811d77211 */ /* 0x000fe400078208ff */
[-C--:B------:R-:W-:Y:S02]  /*2a50*/  LEA.HI.X.SX32 R243, R11, R9.reuse, 0x1, P2 ;  /* 0x000000090bf37211 */ /* 0x080fe400010f0eff */
[-C--:B------:R-:W-:Y:S02]  /*2a60*/  LEA.HI.X.SX32 R240, R13, R9.reuse, 0x1, P3 ;  /* 0x000000090df07211 */ /* 0x080fe400018f0eff */
[----:B------:R-:W-:-:S02]  /*2a70*/  LEA.HI.X.SX32 R238, R15, R9, 0x1, P4 ;  /* 0x000000090fee7211 */ /* 0x000fc400020f0eff */
[-C--:B------:R-:W-:Y:S02]  /*2a80*/  LEA.HI.X.SX32 R221, R12, R9.reuse, 0x1, P5 ;  /* 0x000000090cdd7211 */ /* 0x080fe400028f0eff */
[-C--:B------:R-:W-:Y:S02]  /*2a90*/  LEA.HI.X.SX32 R217, R14, R9.reuse, 0x1, P6 ;  /* 0x000000090ed97211 */ /* 0x080fe400030f0eff */
[----:B------:R-:W-:Y:S02]  /*2aa0*/  LEA.HI.X.SX32 R213, R17, R9, 0x1, P1 ;  /* 0x0000000911d57211 */ /* 0x000fe400008f0eff */
        /* <DEDUP_REMOVED lines=22> */
[----:B------:R-:W-:Y:S02]  /*2c10*/  CS2R R28, SRZ ;  /* 0x00000000001c7805 */ /* 0x000fe4000001ff00 */
[-C--:B------:R-:W-:Y:S02]  /*2c20*/  LEA.HI.X.SX32 R184, R31, R9.reuse, 0x1, P6 ;  /* 0x000000091fb87211 */ /* 0x080fe400030f0eff */
[----:B------:R-:W-:Y:S02]  /*2c30*/  CS2R R30, SRZ ;  /* 0x00000000001e7805 */ /* 0x000fe4000001ff00 */
[----:B------:R-:W-:Y:S02]  /*2c40*/  LEA.HI.X.SX32 R182, R33, R9, 0x1, P1 ;  /* 0x0000000921b67211 */ /* 0x000fe400008f0eff */
[----:B------:R-:W-:-:S02]  /*2c50*/  CS2R R32, SRZ ;  /* 0x0000000000207805 */ /* 0x000fc4000001ff00 */
[-C--:B------:R-:W-:Y:S02]  /*2c60*/  LEA R181, P2, R24, R8.reuse, 0x1 ;  /* 0x0000000818b57211 */ /* 0x080fe400078408ff */
[-C--:B------:R-:W-:Y:S02]  /*2c70*/  LEA R179, P3, R26, R8.reuse, 0x1 ;  /* 0x000000081ab37211 */ /* 0x080fe400078608ff */
[-C--:B------:R-:W-:Y:S02]  /*2c80*/  LEA R177, P4, R35, R8.reuse, 0x1 ;  /* 0x0000000823b17211 */ /* 0x080fe400078808ff */
[-C--:B------:R-:W-:Y:S02]  /*2c90*/  LEA R174, P5, R37, R8.reuse, 0x1 ;  /* 0x0000000825ae7211 */ /* 0x080fe400078a08ff */
[-C--:B------:R-:W-:Y:S02]  /*2ca0*/  LEA R173, P6, R39, R8.reuse, 0x1 ;  /* 0x0000000827ad7211 */ /* 0x080fe400078c08ff */
[----:B------:R-:W-:-:S02]  /*2cb0*/  LEA R160, P1, R41, R8, 0x1 ;  /* 0x0000000829a07211 */ /* 0x000fc400078208ff */
[-C--:B------:R-:W-:Y:S02]  /*2cc0*/  LEA.HI.X.SX32 R180, R24, R9.reuse, 0x1, P2 ;  /* 0x0000000918b47211 */ /* 0x080fe400010f0eff */
[----:B------:R-:W-:Y:S02]  /*2cd0*/  CS2R R24, SRZ ;  /* 0x0000000000187805 */ /* 0x000fe4000001ff00 */
[-C--:B------:R-:W-:Y:S02]  /*2ce0*/  LEA.HI.X.SX32 R178, R26, R9.reuse, 0x1, P3 ;  /* 0x000000091ab27211 */ /* 0x080fe400018f0eff */
[----:B------:R-:W-:Y:S02]  /*2cf0*/  CS2R R26, SRZ ;  /* 0x00000000001a7805 */ /* 0x000fe4000001ff00 */
[----:B------:R-:W-:Y:S02]  /*2d00*/  LEA.HI.X.SX32 R176, R35, R9, 0x1, P4 ;  /* 0x0000000923b07211 */ /* 0x000fe400020f0eff */
[----:B------:R-:W-:-:S02]  /*2d10*/  CS2R R34, SRZ ;  /* 0x0000000000227805 */ /* 0x000fc4000001ff00 */
        /* <DEDUP_REMOVED lines=24> */
[C---:B------:R-:W-:Y:S02]  /*2ea0*/  LOP3.LUT R9, R2.reuse, 0x10, RZ, 0x3c, !PT ;  /* 0x0000001002097812 */ /* 0x040fe400078e3cff */
[C---:B------:R-:W-:Y:S02]  /*2eb0*/  LOP3.LUT R8, R2.reuse, 0x20, RZ, 0x3c, !PT ;  /* 0x0000002002087812 */ /* 0x040fe400078e3cff */
[C---:B------:R-:W-:Y:S02]  /*2ec0*/  LOP3.LUT R9, R2.reuse, 0x40, RZ, 0x3c, !PT ;  /* 0x0000004002097812 */ /* 0x040fe400078e3cff */
[----:B------:R-:W-:-:S07]  /*2ed0*/  LOP3.LUT R8, R2, 0x50, RZ, 0x3c, !PT ;  /* 0x0000005002087812 */ /* 0x000fce00078e3cff */
.L_x_1:
[----:B------:R-:W0:Y:S01]  /*2ee0*/  LDC R4, c[0x0][0x238] ;  /* 0x00008e00ff047b82 */ /* 0x000e220000000800 */
[C---:B------:R-:W-:Y:S02]  /*2ef0*/  ISETP.GT.AND P1, PT, R6.reuse, 0x8, PT ;  /* 0x000000080600780c */ /* 0x040fe40003f24270 */
[----:B------:R-:W-:Y:S02]  /*2f00*/  ISETP.GT.AND P0, PT, R6, RZ, PT ;  /* 0x000000ff0600720c */ /* 0x000fe40003f04270 */
[----:B------:R-:W-:-:S03]  /*2f10*/  PRMT R16, RZ, 0x7610, R16 ;  /* 0x00007610ff107816 */ /* 0x000fc60000000010 */
[----:B------:R-:W1:Y:S01]  /*2f20*/  LDC R10, c[0x0][0x238] ;  /* 0x00008e00ff0a7b82 */ /* 0x000e620000000800 */
[----:B------:R-:W-:-:S07]  /*2f30*/  PRMT R154, RZ, 0x7610, R154 ;  /* 0x00007610ff9a7816 */ /* 0x000fce000000009a */
[----:B------:R-:W2:Y:S01]  /*2f40*/  @P0 LDG.E.U16 R16, desc[UR14][R166.64] ;  /* 0x0000000ea6100981 */ /* 0x000ea2000c1e1500 */
[----:B------:R-:W-:Y:S01]  /*2f50*/  PRMT R15, RZ, 0x7610, R15 ;  /* 0x00007610ff0f7816 */ /* 0x000fe2000000000f */
[----:B------:R-:W3:Y:S01]  /*2f60*/  LDC R18, c[0x0][0x238] ;  /* 0x00008e00ff127b82 */ /* 0x000ee20000000800 */
[----:B0-----:R-:W-:-:S04]  /*2f70*/  IMAD.SHL.U32 R4, R4, 0x8, RZ ;  /* 0x0000000804047824 */ /* 0x001fc800078e00ff */
[----:B------:R-:W-:-:S04]  /*2f80*/  IMAD.WIDE R8, R4, 0x2, R166 ;  /* 0x0000000204087825 */ /* 0x000fc800078e02a6 */
[----:B-1----:R-:W-:Y:S01]  /*2f90*/  IMAD.SHL.U32 R10, R10, 0x10, RZ ;  /* 0x000000100a0a7824 */ /* 0x002fe200078e00ff */
[----:B------:R0:W4:Y:S01]  /*2fa0*/  @P1 LDG.E.U16 R154, desc[UR14][R8.64] ;  /* 0x0000000e089a1981 */ /* 0x000122000c1e1500 */
[----:B------:R-:W-:Y:S01]  /*2fb0*/  ISETP.GT.AND P0, PT, R6, 0x10, PT ;  /* 0x000000100600780c */ /* 0x000fe20003f04270 */
[----:B------:R-:W1:Y:S01]  /*2fc0*/  LDC R4, c[0x0][0x238] ;  /* 0x00008e00ff047b82 */ /* 0x000e620000000800 */
[----:B0-----:R-:W-:-:S07]  /*2fd0*/  IMAD.WIDE R8, R10, 0x2, R166 ;  /* 0x000000020a087825 */ /* 0x001fce00078e02a6 */
[----:B------:R-:W0:Y:S04]  /*2fe0*/  LDC R10, c[0x0][0x238] ;  /* 0x00008e00ff0a7b82 */ /* 0x000e280000000800 */
[----:B------:R5:W4:Y:S01]  /*2ff0*/  @P0 LDG.E.U16 R15, desc[UR14][R8.64] ;  /* 0x0000000e080f0981 */ /* 0x000b22000c1e1500 */
[----:B------:R-:W-:Y:S01]  /*3000*/  ISETP.GT.AND P1, PT, R6, 0x18, PT ;  /* 0x000000180600780c */ /* 0x000fe20003f24270 */
[----:B0-----:R-:W-:-:S04]  /*3010*/  IMAD R10, R10, 0x18, RZ ;  /* 0x000000180a0a7824 */ /* 0x001fc800078e02ff */
[----:B-----5:R-:W-:Y:S02]  /*3020*/  IMAD.WIDE R8, R10, 0x2, R166 ;  /* 0x000000020a087825 */ /* 0x020fe400078e02a6 */
[----:B------:R-:W0:Y:S01]  /*3030*/  LDC R10, c[0x0][0x238] ;  /* 0x00008e00ff0a7b82 */ /* 0x000e220000000800 */
[----:B------:R-:W-:Y:S02]  /*3040*/  ISETP.GT.AND P0, PT, R6, 0x1, PT ;  /* 0x000000010600780c */ /* 0x000fe40003f04270 */
[----:B------:R-:W-:Y:S02]  /*3050*/  PRMT R153, RZ, 0x7610, R153 ;  /* 0x00007610ff997816 */ /* 0x000fe40000000099 */
[----:B------:R-:W-:-:S04]  /*3060*/  PRMT R14, RZ, 0x7610, R14 ;  /* 0x00007610ff0e7816 */ /* 0x000fc8000000000e */
[----:B------:R1:W5:Y:S02]  /*3070*/  @P1 LDG.E.U16 R153, desc[UR14][R8.64] ;  /* 0x0000000e08991981 */ /* 0x000364000c1e1500 */
[----:B-1----:R-:W-:-:S04]  /*3080*/  IMAD.WIDE R8, R4, 0x2, R166 ;  /* 0x0000000204087825 */ /* 0x002fc800078e02a6 */
[----:B0-----:R-:W-:Y:S01]  /*3090*/  IMAD R10, R10, 0x9, RZ ;  /* 0x000000090a0a7824 */ /* 0x001fe200078e02ff */
[----:B------:R0:W5:Y:S03]  /*30a0*/  @P0 LDG.E.U16 R14, desc[UR14][R8.64] ;  /* 0x0000000e080e0981 */ /* 0x000166000c1e1500 */
[----:B0-----:R-:W-:Y:S02]  /*30b0*/  IMAD.WIDE R8, R10, 0x2, R166 ;  /* 0x000000020a087825 */ /* 0x001fe400078e02a6 */
[----:B------:R-:W0:Y:S01]  /*30c0*/  LDC R10, c[0x0][0x238] ;  /* 0x00008e00ff0a7b82 */ /* 0x000e220000000800 */
[----:B------:R-:W-:Y:S02]  /*30d0*/  ISETP.GT.AND P1, PT, R6, 0x9, PT ;  /* 0x000000090600780c */ /* 0x000fe40003f24270 */
[----:B------:R-:W-:-:S11]  /*30e0*/  PRMT R152, RZ, 0x7610, R152 ;  /* 0x00007610ff987816 */ /* 0x000fd60000000098 */
[----:B------:R1:W5:Y:S01]  /*30f0*/  @P1 LDG.E.U16 R152, desc[UR14][R8.64] ;  /* 0x0000000e08981981 */ /* 0x000362000c1e1500 */
[----:B0-----:R-:W-:-:S04]  /*3100*/  IMAD R10, R10, 0x11, RZ ;  /* 0x000000110a0a7824 */ /* 0x001fc800078e02ff */
[----:B-1----:R-:W-:Y:S02]  /*3110*/  IMAD.WIDE R8, R10, 0x2, R166 ;  /* 0x000000020a087825 */ /* 0x002fe400078e02a6 */
        /* <DEDUP_REMOVED lines=10> */
[----:B0-----:R-:W-:-:S04]  /*31c0*/  IMAD.SHL.U32 R10, R10, 0x2, RZ ;  /* 0x000000020a0a7824 */ /* 0x001fc800078e00ff */
        /* <DEDUP_REMOVED lines=32> */
[C---:B------:R-:W-:Y:S02]  /*33d0*/  ISETP.GT.AND P1, PT, R6.reuse, 0xb, PT ;  /* 0x0000000b0600780c */ /* 0x040fe40003f24270 */
[----:B------:R-:W-:Y:S02]  /*33e0*/  PRMT R200, RZ, 0x7610, R200 ;  /* 0x00007610ffc87816 */ /* 0x000fe400000000c8 */
[----:B------:R-:W-:-:S09]  /*33f0*/  ISETP.GT.AND P2, PT, R6, 0x13, PT ;  /* 0x000000130600780c */ /* 0x000fd20003f44270 */
[----:B------:R1:W5:Y:S01]  /*3400*/  @P1 LDG.E.U16 R200, desc[UR14][R8.64] ;  /* 0x0000000e08c81981 */ /* 0x000362000c1e1500 */
[----:B0-----:R-:W-:Y:S01]  /*3410*/  IMAD R10, R10, 0x13, RZ ;  /* 0x000000130a0a7824 */ /* 0x001fe200078e02ff */
[----:B-1----:R-:W-:-:S03]  /*3420*/  PRMT R9, RZ, 0x7610, R9 ;  /* 0x00007610ff097816 */ /* 0x002fc60000000009 */
[----:B------:R-:W-:-:S05]  /*3430*/  IMAD.WIDE R10, R10, 0x2, R166 ;  /* 0x000000020a0a7825 */ /* 0x000fca00078e02a6 */
[----:B------:R0:W5:Y:S02]  /*3440*/  @P2 LDG.E.U16 R9, desc[UR14][R10.64] ;  /* 0x0000000e0a092981 */ /* 0x000164000c1e1500 */
[----:B0-----:R-:W0:Y:S01]  /*3450*/  LDC R11, c[0x0][0x238] ;  /* 0x00008e00ff0b7b82 */ /* 0x001e220000000800 */
[C---:B------:R-:W-:Y:S02]  /*3460*/  ISETP.GT.AND P0, PT, R6.reuse, 0x4, PT ;  /* 0x000000040600780c */ /* 0x040fe40003f04270 */
[----:B------:R-:W-:Y:S02]  /*3470*/  PRMT R206, RZ, 0x7610, R206 ;  /* 0x00007610ffce7816 */ /* 0x000fe400000000ce */
[----:B------:R-:W-:Y:S01]  /*3480*/  ISETP.GT.AND P3, PT, R6, 0x1b, PT ;  /* 0x0000001b0600780c */ /* 0x000fe20003f64270 */
[----:B0-----:R-:W-:-:S04]  /*3490*/  IMAD.SHL.U32 R11, R11, 0x4, RZ ;  /* 0x000000040b0b7824 */ /* 0x001fc800078e00ff */
[----:B------:R-:W-:-:S05]  /*34a0*/  IMAD.WIDE R10, R11, 0x2, R166 ;  /* 0x000000020b0a7825 */ /* 0x000fca00078e02a6 */
[----:B------:R0:W5:Y:S02]  /*34b0*/  @P0 LDG.E.U16 R206, desc[UR14][R10.64] ;  /* 0x0000000e0ace0981 */ /* 0x000164000c1e1500 */
[----:B0-----:R-:W0:Y:S01]  /*34c0*/  LDC R11, c[0x0][0x238] ;  /* 0x00008e00ff0b7b82 */ /* 0x001e220000000800 */
[----:B---3--:R-:W-:Y:S01]  /*34d0*/  IMAD R18, R18, 0x1b, RZ ;  /* 0x0000001b12127824 */ /* 0x008fe200078e02ff */
[----:B------:R-:W-:-:S03]  /*34e0*/  PRMT R204, RZ, 0x7610, R204 ;  /* 0x00007610ffcc7816 */ /* 0x000fc600000000cc */
[----:B------:R-:W-:Y:S01]  /*34f0*/  IMAD.WIDE R18, R18, 0x2, R166 ;  /* 0x0000000212127825 */ /* 0x000fe200078e02a6 */
[----:B------:R-:W-:-:S04]  /*3500*/  ISETP.GT.AND P2, PT, R6, 0x6, PT ;  /* 0x000000060600780c */ /* 0x000fc80003f44270 */
[----:B------:R1:W3:Y:S01]  /*3510*/  @P3 LDG.E.U16 R204, desc[UR14][R18.64] ;  /* 0x0000000e12cc3981 */ /* 0x0002e2000c1e1500 */
[----:B------:R-:W-:Y:S01]  /*3520*/  PRMT R222, RZ, 0x7610, R222 ;  /* 0x00007610ffde7816 */ /* 0x000fe200000000de */
[----:B-1----:R-:W1:Y:S01]  /*3530*/  LDC R19, c[0x0][0x238] ;  /* 0x00008e00ff137b82 */ /* 0x002e620000000800 */
[----:B0-----:R-:W-:-:S04]  /*3540*/  IMAD R11, R11, 0x6, RZ ;  /* 0x000000060b0b7824 */ /* 0x001fc800078e02ff */
[----:B------:R-:W-:-:S05]  /*3550*/  IMAD.WIDE R10, R11, 0x2, R166 ;  /* 0x000000020b0a7825 */ /* 0x000fca00078e02a6 */
[----:B------:R0:W3:Y:S01]  /*3560*/  @P2 LDG.E.U16 R222, desc[UR14][R10.64] ;  /* 0x0000000e0ade2981 */ /* 0x0000e2000c1e1500 */
[----:B------:R-:W-:Y:S01]  /*3570*/  ISETP.GT.AND P1, PT, R6, 0x5, PT ;  /* 0x000000050600780c */ /* 0x000fe20003f24270 */
[----:B0-----:R-:W0:Y:S01]  /*3580*/  LDC R11, c[0x0][0x238] ;  /* 0x00008e00ff0b7b82 */ /* 0x001e220000000800 */
[----:B-1----:R-:W-:Y:S01]  /*3590*/  IMAD R19, R19, 0x5, RZ ;  /* 0x0000000513137824 */ /* 0x002fe200078e02ff */
[----:B------:R-:W-:-:S03]  /*35a0*/  PRMT R214, RZ, 0x7610, R214 ;  /* 0x00007610ffd67816 */ /* 0x000fc600000000d6 */
[----:B------:R-:W-:-:S07]  /*35b0*/  IMAD.WIDE R18, R19, 0x2, R166 ;  /* 0x0000000213127825 */ /* 0x000fce00078e02a6 */
[----:B------:R1:W3:Y:S01]  /*35c0*/  @P1 LDG.E.U16 R214, desc[UR14][R18.64] ;  /* 0x0000000e12d61981 */ /* 0x0002e2000c1e1500 */
[C---:B------:R-:W-:Y:S02]  /*35d0*/  ISETP.GT.AND P1, PT, R6.reuse, 0x14, PT ;  /* 0x000000140600780c */ /* 0x040fe40003f24270 */
[----:B------:R-:W-:Y:S02]  /*35e0*/  PRMT R210, RZ, 0x7610, R210 ;  /* 0x00007610ffd27816 */ /* 0x000fe400000000d2 */
[----:B------:R-:W-:Y:S02]  /*35f0*/  ISETP.GT.AND P0, PT, R6, 0x7, PT ;  /* 0x000000070600780c */ /* 0x000fe40003f04270 */
[----:B------:R-:W-:Y:S02]  /*3600*/  PRMT R231, RZ, 0x7610, R231 ;  /* 0x00007610ffe77816 */ /* 0x000fe400000000e7 */
[----:B------:R-:W-:Y:S01]  /*3610*/  PRMT R212, RZ, 0x7610, R212 ;  /* 0x00007610ffd47816 */ /* 0x000fe200000000d4 */
[----:B-1----:R-:W1:Y:S01]  /*3620*/  LDC R19, c[0x0][0x238] ;  /* 0x00008e00ff137b82 */ /* 0x002e620000000800 */
[----:B0-----:R-:W-:-:S04]  /*3630*/  IMAD R11, R11, 0x14, RZ ;  /* 0x000000140b0b7824 */ /* 0x001fc800078e02ff */
[----:B------:R-:W-:-:S05]  /*3640*/  IMAD.WIDE R10, R11, 0x2, R166 ;  /* 0x000000020b0a7825 */ /* 0x000fca00078e02a6 */
[----:B------:R0:W3:Y:S02]  /*3650*/  @P1 LDG.E.U16 R210, desc[UR14][R10.64] ;  /* 0x0000000e0ad21981 */ /* 0x0000e4000c1e1500 */
[----:B0-----:R-:W0:Y:S02]  /*3660*/  LDC R11, c[0x0][0x238] ;  /* 0x00008e00ff0b7b82 */ /* 0x001e240000000800 */
[----:B0-----:R-:W-:-:S04]  /*3670*/  IMAD R11, R11, 0x7, RZ ;  /* 0x000000070b0b7824 */ /* 0x001fc800078e02ff */
[----:B------:R-:W-:-:S05]  /*3680*/  IMAD.WIDE R10, R11, 0x2, R166 ;  /* 0x000000020b0a7825 */ /* 0x000fca00078e02a6 */
[----:B------:R0:W3:Y:S02]  /*3690*/  @P0 LDG.E.U16 R231, desc[UR14][R10.64] ;  /* 0x0000000e0ae70981 */ /* 0x0000e4000c1e1500 */
[----:B0-----:R-:W0:Y:S01]  /*36a0*/  LDC R11, c[0x0][0x238] ;  /* 0x00008e00ff0b7b82 */ /* 0x001e220000000800 */
[----:B------:R-:W-:Y:S01]  /*36b0*/  ISETP.GT.AND P1, PT, R6, 0x1c, PT ;  /* 0x0000001c0600780c */ /* 0x000fe20003f24270 */
[----:B0-----:R-:W-:-:S04]  /*36c0*/  IMAD R11, R11, 0x1c, RZ ;  /* 0x0000001c0b0b7824 */ /* 0x001fc800078e02ff */
[----:B------:R-:W-:-:S08]  /*36d0*/  IMAD.WIDE R10, R11, 0x2, R166 ;  /* 0x000000020b0a7825 */ /* 0x000fd000078e02a6 */
[----:B------:R0:W3:Y:S02]  /*36e0*/  @P1 LDG.E.U16 R212, desc[UR14][R10.64] ;  /* 0x0000000e0ad41981 */ /* 0x0000e4000c1e1500 */
[----:B0-----:R-:W0:Y:S01]  /*36f0*/  LDC R11, c[0x0][0x238] ;  /* 0x00008e00ff0b7b82 */ /* 0x001e220000000800 */
[----:B------:R-:W-:Y:S02]  /*3700*/  ISETP.GT.AND P0, PT, R6, 0xd, PT ;  /* 0x0000000d0600780c */ /* 0x000fe40003f04270 */
[----:B------:R-:W-:Y:S01]  /*3710*/  PRMT R216, RZ, 0x7610, R216 ;  /* 0x00007610ffd87816 */ /* 0x000fe200000000d8 */
[----:B0-----:R-:W-:-:S04]  /*3720*/  IMAD R11, R11, 0xd, RZ ;  /* 0x0000000d0b0b7824 */ /* 0x001fc800078e02ff */
[----:B------:R-:W-:-:S06]  /*3730*/  IMAD.WIDE R10, R11, 0x2, R166 ;  /* 0x000000020b0a7825 */ /* 0x000fcc00078e02a6 */
        /* <DEDUP_REMOVED lines=32> */
[C---:B------:R-:W-:Y:S02]  /*3940*/  ISETP.GT.AND P0, PT, R6.reuse, 0x17, PT ;  /* 0x000000170600780c */ /* 0x040fe40003f04270 */
[----:B------:R-:W-:Y:S02]  /*3950*/  PRMT R229, RZ, 0x7610, R229 ;  /* 0x00007610ffe57816 */ /* 0x000fe400000000e5 */
[----:B------:R-:W-:Y:S01]  /*3960*/  ISETP.GT.AND P3, PT, R6, 0xc, PT ;  /* 0x0000000c0600780c */ /* 0x000fe20003f64270 */
[----:B-1----:R-:W-:Y:S02]  /*3970*/  IMAD R19, R19, 0xc, RZ ;  /* 0x0000000c13137824 */ /* 0x002fe400078e02ff */
[----:B0-----:R-:W-:-:S04]  /*3980*/  IMAD R11, R11, 0x17, RZ ;  /* 0x000000170b0b7824 */ /* 0x001fc800078e02ff */
[----:B------:R-:W-:-:S05]  /*3990*/  IMAD.WIDE R10, R11, 0x2, R166 ;  /* 0x000000020b0a7825 */ /* 0x000fca00078e02a6 */
[----:B------:R0:W3:Y:S02]  /*39a0*/  @P0 LDG.E.U16 R229, desc[UR14][R10.64] ;  /* 0x0000000e0ae50981 */ /* 0x0000e4000c1e1500 */
[----:B0-----:R-:W0:Y:S01]  /*39b0*/  LDC R11, c[0x0][0x238] ;  /* 0x00008e00ff0b7b82 */ /* 0x001e220000000800 */
[----:B------:R-:W-:Y:S01]  /*39c0*/  PRMT R208, RZ, 0x7610, R208 ;  /* 0x00007610ffd07816 */ /* 0x000fe200000000d0 */
[----:B------:R-:W-:Y:S01]  /*39d0*/  IMAD.WIDE R18, R19, 0x2, R166 ;  /* 0x0000000213127825 */ /* 0x000fe200078e02a6 */
[----:B------:R-:W-:-:S04]  /*39e0*/  ISETP.GT.AND P1, PT, R6, 0x1e, PT ;  /* 0x0000001e0600780c */ /* 0x000fc80003f24270 */
[----:B------:R-:W3:Y:S01]  /*39f0*/  @P3 LDG.E.U16 R208, desc[UR14][R18.64] ;  /* 0x0000000e12d03981 */ /* 0x000ee2000c1e1500 */
[----:B------:R-:W-:Y:S01]  /*3a00*/  PRMT R232, RZ, 0x7610, R232 ;  /* 0x00007610ffe87816 */ /* 0x000fe200000000e8 */
[----:B0-----:R-:W-:-:S04]  /*3a10*/  IMAD R11, R11, 0x1e, RZ ;  /* 0x0000001e0b0b7824 */ /* 0x001fc800078e02ff */
[----:B------:R-:W-:-:S05]  /*3a20*/  IMAD.WIDE R10, R11, 0x2, R166 ;  /* 0x000000020b0a7825 */ /* 0x000fca00078e02a6 */
[----:B------:R0:W3:Y:S02]  /*3a30*/  @P1 LDG.E.U16 R232, desc[UR14][R10.64] ;  /* 0x0000000e0ae81981 */ /* 0x0000e4000c1e1500 */
[----:B0-----:R-:W0:Y:S01]  /*3a40*/  LDC R11, c[0x0][0x238] ;  /* 0x00008e00ff0b7b82 */ /* 0x001e220000000800 */
[----:B------:R-:W-:Y:S02]  /*3a50*/  ISETP.GT.AND P2, PT, R6, 0x1f, PT ;  /* 0x0000001f0600780c */ /* 0x000fe40003f44270 */
[----:B------:R-:W-:Y:S02]  /*3a60*/  PRMT R228, RZ, 0x7610, R228 ;  /* 0x00007610ffe47816 */ /* 0x000fe400000000e4 */
[----:B------:R-:W-:Y:S01]  /*3a70*/  LOP3.LUT R171, R171, R170, RZ, 0x3c, !PT ;  /* 0x000000aaabab7212 */ /* 0x000fe200078e3cff */
[----:B0-----:R-:W-:-:S04]  /*3a80*/  IMAD R11, R11, 0x1f, RZ ;  /* 0x0000001f0b0b7824 */ /* 0x001fc800078e02ff */
[----:B------:R-:W-:-:S05]  /*3a90*/  IMAD.WIDE R10, R11, 0x2, R166 ;  /* 0x000000020b0a7825 */ /* 0x000fca00078e02a6 */
[----:B------:R0:W3:Y:S01]  /*3aa0*/  @P2 LDG.E.U16 R228, desc[UR14][R10.64] ;  /* 0x0000000e0ae42981 */ /* 0x0000e2000c1e1500 */
[----:B------:R-:W-:Y:S01]  /*3ab0*/  BAR.SYNC.DEFER_BLOCKING 0x0 ;  /* 0x0000000000007b1d */ /* 0x000fe20000010000 */
[----:B------:R-:W-:Y:S02]  /*3ac0*/  LOP3.LUT R170, R171, R170, RZ, 0x3c, !PT ;  /* 0x000000aaabaa7212 */ /* 0x000fe400078e3cff */
[----:B------:R-:W-:Y:S02]  /*3ad0*/  ISETP.GE.AND P0, PT, R7, R6, PT ;  /* 0x000000060700720c */ /* 0x000fe40003f06270 */
[----:B------:R-:W-:Y:S02]  /*3ae0*/  LOP3.LUT R171, R171, R170, RZ, 0x3c, !PT ;  /* 0x000000aaabab7212 */ /* 0x000fe400078e3cff */
[----:B------:R-:W-:Y:S01]  /*3af0*/  PRMT R227, RZ, 0x7610, R227 ;  /* 0x00007610ffe37816 */ /* 0x000fe200000000e3 */
[----:B0-----:R-:W-:Y:S01]  /*3b00*/  IMAD.WIDE R10, R236, 0x2, R170 ;  /* 0x00000002ec0a7825 */ /* 0x001fe200078e02aa */
[----:B------:R-:W-:-:S02]  /*3b10*/  PRMT R19, RZ, 0x7610, R19 ;  /* 0x00007610ff137816 */ /* 0x000fc40000000013 */
[----:B------:R-:W-:-:S05]  /*3b20*/  PRMT R226, RZ, 0x7610, R226 ;  /* 0x00007610ffe27816 */ /* 0x000fca00000000e2 */
[----:B------:R0:W3:Y:S02]  /*3b30*/  @!P0 LDG.E.U16 R227, desc[UR14][R10.64] ;  /* 0x0000000e0ae38981 */ /* 0x0000e4000c1e1500 */
[----:B0-----:R-:W-:-:S05]  /*3b40*/  IMAD.WIDE R10, R236, 0x2, R156 ;  /* 0x00000002ec0a7825 */ /* 0x001fca00078e029c */
[----:B------:R0:W3:Y:S01]  /*3b50*/  @!P0 LDG.E.U16 R19, desc[UR14][R10.64] ;  /* 0x0000000e0a138981 */ /* 0x0000e2000c1e1500 */
[----:B------:R-:W-:Y:S01]  /*3b60*/  PRMT R18, RZ, 0x7610, R18 ;  /* 0x00007610ff127816 */ /* 0x000fe20000000012 */
[----:B0-----:R-:W-:-:S05]  /*3b70*/  IMAD.WIDE R10, R236, 0x2, R168 ;  /* 0x00000002ec0a7825 */ /* 0x001fca00078e02a8 */
[----:B------:R0:W3:Y:S01]  /*3b80*/  @!P0 LDG.E.U16 R226, desc[UR14][R10.64] ;  /* 0x0000000e0ae28981 */ /* 0x0000e2000c1e1500 */
[----:B------:R-:W-:Y:S01]  /*3b90*/  PRMT R225, RZ, 0x7610, R225 ;  /* 0x00007610ffe17816 */ /* 0x000fe200000000e1 */
[----:B0-----:R-:W-:-:S05]  /*3ba0*/  IMAD.WIDE R10, R236, 0x2, R164 ;  /* 0x00000002ec0a7825 */ /* 0x001fca00078e02a4 */
[----:B------:R0:W3:Y:S01]  /*3bb0*/  @!P0 LDG.E.U16 R18, desc[UR14][R10.64] ;  /* 0x0000000e0a128981 */ /* 0x0000e2000c1e1500 */
[----:B------:R-:W-:Y:S02]  /*3bc0*/  PRMT R17, RZ, 0x7610, R17 ;  /* 0x00007610ff117816 */ /* 0x000fe40000000011 */
[----:B------:R-:W-:Y:S01]  /*3bd0*/  LOP3.LUT R173, R173, R172, RZ, 0x3c, !PT ;  /* 0x000000acadad7212 */ /* 0x000fe200078e3cff */
[----:B0-----:R-:W-:-:S03]  /*3be0*/  IMAD.WIDE R10, R236, 0x2, R158 ;  /* 0x00000002ec0a7825 */ /* 0x001fc600078e029e */
[C---:B------:R-:W-:Y:S02]  /*3bf0*/  LOP3.LUT R172, R173.reuse, R172, RZ, 0x3c, !PT ;  /* 0x000000acadac7212 */ /* 0x040fe400078e3cff */
[----:B------:R0:W3:Y:S01]  /*3c00*/  @!P0 LDG.E.U16 R225, desc[UR14][R10.64] ;  /* 0x0000000e0ae18981 */ /* 0x0000e2000c1e1500 */
[----:B------:R-:W-:Y:S02]  /*3c10*/  PRMT R224, RZ, 0x7610, R224 ;  /* 0x00007610ffe07816 */ /* 0x000fe400000000e0 */
[----:B------:R-:W-:Y:S01]  /*3c20*/  LOP3.LUT R173, R173, R172, RZ, 0x3c, !PT ;  /* 0x000000acadad7212 */ /* 0x000fe200078e3cff */
[----:B0-----:R-:W-:-:S05]  /*3c30*/  IMAD.WIDE R10, R236, 0x2, R162 ;  /* 0x00000002ec0a7825 */ /* 0x001fca00078e02a2 */
[----:B------:R0:W3:Y:S01]  /*3c40*/  @!P0 LDG.E.U16 R17, desc[UR14][R10.64] ;  /* 0x0000000e0a118981 */ /* 0x0000e2000c1e1500 */
[----:B------:R-:W-:-:S03]  /*3c50*/  LOP3.LUT R177, R177, R176, RZ, 0x3c, !PT ;  /* 0x000000b0b1b17212 */ /* 0x000fc600078e3cff */
[----:B--2---:R1:W-:Y:S01]  /*3c60*/  STS.U16 [R2+UR12], R16 ;  /* 0x0000001002007988 */ /* 0x0043e2000800040c */
[----:B0-----:R-:W-:Y:S01]  /*3c70*/  IMAD.WIDE R10, R236, 0x2, R160 ;  /* 0x00000002ec0a7825 */ /* 0x001fe200078e02a0 */
[----:B-1----:R-:W-:-:S04]  /*3c80*/  PRMT R16, RZ, 0x7610, R16 ;  /* 0x00007610ff107816 */ /* 0x002fc80000000010 */
[----:B------:R0:W2:Y:S01]  /*3c90*/  @!P0 LDG.E.U16 R224, desc[UR14][R10.64] ;  /* 0x0000000e0ae08981 */ /* 0x0000a2000c1e1500 */
[----:B------:R-:W-:Y:S02]  /*3ca0*/  LOP3.LUT R176, R177, R176, RZ, 0x3c, !PT ;  /* 0x000000b0b1b07212 */ /* 0x000fe400078e3cff */
[----:B------:R-:W-:Y:S02]  /*3cb0*/  PRMT R155, RZ, 0x7610, R155 ;  /* 0x00007610ff9b7816 */ /* 0x000fe4000000009b */
[----:B------:R-:W-:Y:S01]  /*3cc0*/  LOP3.LUT R179, R179, R178, RZ, 0x3c, !PT ;  /* 0x000000b2b3b37212 */ /* 0x000fe200078e3cff */
[----:B0-----:R-:W-:Y:S01]  /*3cd0*/  IMAD.WIDE R10, R236, 0x2, R172 ;  /* 0x00000002ec0a7825 */ /* 0x001fe200078e02ac */
[----:B------:R-:W-:-:S04]  /*3ce0*/  LOP3.LUT R177, R177, R176, RZ, 0x3c, !PT ;  /* 0x000000b0b1b17212 */ /* 0x000fc800078e3cff */
[----:B------:R0:W2:Y:S01]  /*3cf0*/  @!P0 LDG.E.U16 R16, desc[UR14][R10.64] ;  /* 0x0000000e0a108981 */ /* 0x0000a2000c1e1500 */
[----:B------:R-:W-:-:S03]  /*3d00*/  LOP3.LUT R178, R179, R178, RZ, 0x3c, !PT ;  /* 0x000000b2b3b27212 */ /* 0x000fc600078e3cff */
[----:B----4-:R1:W-:Y:S01]  /*3d10*/  STS.U16 [R2+UR12+0x800], R15 ;  /* 0x0008000f02007988 */ /* 0x0103e2000800040c */
[----:B0-----:R-:W-:Y:S01]  /*3d20*/  IMAD.WIDE R10, R236, 0x2, R174 ;  /* 0x00000002ec0a7825 */ /* 0x001fe200078e02ae */
[----:B------:R-:W-:Y:S02]  /*3d30*/  LOP3.LUT R179, R179, R178, RZ, 0x3c, !PT ;  /* 0x000000b2b3b37212 */ /* 0x000fe400078e3cff */
[----:B-1----:R-:W-:Y:S02]  /*3d40*/  PRMT R15, RZ, 0x7610, R15 ;  /* 0x00007610ff0f7816 */ /* 0x002fe4000000000f */
[----:B------:R0:W4:Y:S01]  /*3d50*/  @!P0 LDG.E.U16 R155, desc[UR14][R10.64] ;  /* 0x0000000e0a9b8981 */ /* 0x000122000c1e1500 */
[----:B------:R-:W-:-:S03]  /*3d60*/  LOP3.LUT R181, R181, R180, RZ, 0x3c, !PT ;  /* 0x000000b4b5b57212 */ /* 0x000fc600078e3cff */
[----:B------:R1:W-:Y:S01]  /*3d70*/  STS.U16 [R2+UR12+0x400], R154 ;  /* 0x0004009a02007988 */ /* 0x0003e2000800040c */
[----:B0-----:R-:W-:Y:S01]  /*3d80*/  IMAD.WIDE R10, R236, 0x2, R176 ;  /* 0x00000002ec0a7825 */ /* 0x001fe200078e02b0 */
[----:B-1----:R-:W-:-:S04]  /*3d90*/  PRMT R154, RZ, 0x7610, R154 ;  /* 0x00007610ff9a7816 */ /* 0x002fc8000000009a */
[----:B------:R0:W4:Y:S01]  /*3da0*/  @!P0 LDG.E.U16 R15, desc[UR14][R10.64] ;  /* 0x0000000e0a0f8981 */ /* 0x000122000c1e1500 */
[----:B------:R-:W-:Y:S01]  /*3db0*/  LOP3.LUT R180, R181, R180, RZ, 0x3c, !PT ;  /* 0x000000b4b5b47212 */ /* 0x000fe200078e3cff */
[----:B0-----:R-:W-:-:S03]  /*3dc0*/  IMAD.WIDE R10, R236, 0x2, R178 ;  /* 0x00000002ec0a7825 */ /* 0x001fc600078e02b2 */
[----:B------:R-:W-:Y:S02]  /*3dd0*/  LOP3.LUT R181, R181, R180, RZ, 0x3c, !PT ;  /* 0x000000b4b5b57212 */ /* 0x000fe400078e3cff */
[----:B------:R0:W4:Y:S01]  /*3de0*/  @!P0 LDG.E.U16 R154, desc[UR14][R10.64] ;  /* 0x0000000e0a9a8981 */ /* 0x000122000c1e1500 */
[----:B------:R-:W-:-:S03]  /*3df0*/  LOP3.LUT R183, R183, R182, RZ, 0x3c, !PT ;  /* 0x000000b6b7b77212 */ /* 0x000fc600078e3cff */
[----:B-----5:R-:W-:Y:S01]  /*3e00*/  STS.U16 [R2+UR12+0xc00], R153 ;  /* 0x000c009902007988 */ /* 0x020fe2000800040c */
[----:B0-----:R-:W-:-:S05]  /*3e10*/  LOP3.LUT R11, R2, 0x10, RZ, 0x3c, !PT ;  /* 0x00000010020b7812 */ /* 0x001fca00078e3cff */
[----:B------:R0:W-:Y:S01]  /*3e20*/  STS.U16 [R11+UR12+0x80], R14 ;  /* 0x0000800e0b007988 */ /* 0x0001e2000800040c */
[C---:B------:R-:W-:Y:S02]  /*3e30*/  LOP3.LUT R182, R183.reuse, R182, RZ, 0x3c, !PT ;  /* 0x000000b6b7b67212 */ /* 0x040fe400078e3cff */
[----:B0-----:R-:W-:Y:S01]  /*3e40*/  PRMT R14, RZ, 0x7610, R14 ;  /* 0x00007610ff0e7816 */ /* 0x001fe2000000000e */
[----:B------:R-:W-:Y:S01]  /*3e50*/  IMAD.WIDE R10, R236, 0x2, R180 ;  /* 0x00000002ec0a7825 */ /* 0x000fe200078e02b4 */
[----:B------:R-:W-:-:S04]  /*3e60*/  LOP3.LUT R183, R183, R182, RZ, 0x3c, !PT ;  /* 0x000000b6b7b77212 */ /* 0x000fc800078e3cff */
[----:B------:R0:W5:Y:S01]  /*3e70*/  @!P0 LDG.E.U16 R14, desc[UR14][R10.64] ;  /* 0x0000000e0a0e8981 */ /* 0x000162000c1e1500 */
[----:B------:R-:W-:Y:S02]  /*3e80*/  PRMT R153, RZ, 0x7610, R153 ;  /* 0x00007610ff997816 */ /* 0x000fe40000000099 */
[----:B------:R-:W-:Y:S02]  /*3e90*/  LOP3.LUT R185, R185, R184, RZ, 0x3c, !PT ;  /* 0x000000b8b9b97212 */ /* 0x000fe400078e3cff */
[----:B0-----:R-:W-:-:S05]  /*3ea0*/  LOP3.LUT R11, R2, 0x10, RZ, 0x3c, !PT ;  /* 0x00000010020b7812 */ /* 0x001fca00078e3cff */
[----:B------:R0:W-:Y:S01]  /*3eb0*/  STS.U16 [R11+UR12+0x480], R152 ;  /* 0x000480980b007988 */ /* 0x0001e2000800040c */
[----:B------:R-:W-:Y:S01]  /*3ec0*/  LOP3.LUT R184, R185, R184, RZ, 0x3c, !PT ;  /* 0x000000b8b9b87212 */ /* 0x000fe200078e3cff */
[----:B0-----:R-:W-:-:S03]  /*3ed0*/  IMAD.WIDE R10, R236, 0x2, R182 ;  /* 0x00000002ec0a7825 */ /* 0x001fc600078e02b6 */
[----:B------:R-:W-:Y:S02]  /*3ee0*/  LOP3.LUT R185, R185, R184, RZ, 0x3c, !PT ;  /* 0x000000b8b9b97212 */ /* 0x000fe400078e3cff */
[----:B------:R0:W5:Y:S01]  /*3ef0*/  @!P0 LDG.E.U16 R153, desc[UR14][R10.64] ;  /* 0x0000000e0a998981 */ /* 0x000162000c1e1500 */
[----:B------:R-:W-:Y:S02]  /*3f00*/  LOP3.LUT R187, R187, R186, RZ, 0x3c, !PT ;  /* 0x000000babbbb7212 */ /* 0x000fe400078e3cff */
        /* <DEDUP_REMOVED lines=14> */
[----:B------:R0:W5:Y:S02]  /*3ff0*/  @!P0 LDG.E.U16 R152, desc[UR14][R10.64] ;  /* 0x0000000e0a988981 */ /* 0x000164000c1e1500 */
[----:B0-----:R-:W-:-:S05]  /*4000*/  LOP3.LUT R11, R2, 0x20, RZ, 0x3c, !PT ;  /* 0x00000020020b7812 */ /* 0x001fca00078e3cff */
[----:B------:R0:W-:Y:S01]  /*4010*/  STS.U16 [R11+UR12+0x100], R12 ;  /* 0x0001000c0b007988 */ /* 0x0001e2000800040c */
[----:B------:R-:W-:Y:S02]  /*4020*/  LOP3.LUT R193, R193, R192, RZ, 0x3c, !PT ;  /* 0x000000c0c1c17212 */ /* 0x000fe400078e3cff */
[----:B0-----:R-:W-:Y:S01]  /*4030*/  PRMT R12, RZ, 0x7610, R12 ;  /* 0x00007610ff0c7816 */ /* 0x001fe2000000000c */
[----:B------:R-:W-:-:S05]  /*4040*/  IMAD.WIDE R10, R236, 0x2, R188 ;  /* 0x00000002ec0a7825 */ /* 0x000fca00078e02bc */
[----:B------:R0:W5:Y:S01]  /*4050*/  @!P0 LDG.E.U16 R12, desc[UR14][R10.64] ;  /* 0x0000000e0a0c8981 */ /* 0x000162000c1e1500 */
[C---:B------:R-:W-:Y:S02]  /*4060*/  LOP3.LUT R192, R193.reuse, R192, RZ, 0x3c, !PT ;  /* 0x000000c0c1c07212 */ /* 0x040fe400078e3cff */
[----:B------:R-:W-:Y:S02]  /*4070*/  PRMT R23, RZ, 0x7610, R23 ;  /* 0x00007610ff177816 */ /* 0x000fe40000000017 */
[----:B0-----:R-:W-:Y:S02]  /*4080*/  LOP3.LUT R11, R2, 0x20, RZ, 0x3c, !PT ;  /* 0x00000020020b7812 */ /* 0x001fe400078e3cff */
[----:B------:R-:W-:-:S03]  /*4090*/  LOP3.LUT R193, R193, R192, RZ, 0x3c, !PT ;  /* 0x000000c0c1c17212 */ /* 0x000fc600078e3cff */
[----:B------:R0:W-:Y:S01]  /*40a0*/  STS.U16 [R11+UR12+0x500], R21 ;  /* 0x000500150b007988 */ /* 0x0001e2000800040c */
[----:B------:R-:W-:Y:S01]  /*40b0*/  LOP3.LUT R195, R195, R194, RZ, 0x3c, !PT ;  /* 0x000000c2c3c37212 */ /* 0x000fe200078e3cff */
[----:B0-----:R-:W-:Y:S01]  /*40c0*/  IMAD.WIDE R10, R236, 0x2, R190 ;  /* 0x00000002ec0a7825 */ /* 0x001fe200078e02be */
[----:B------:R-:W-:-:S04]  /*40d0*/  LOP3.LUT R21, R2, 0x20, RZ, 0x3c, !PT ;  /* 0x0000002002157812 */ /* 0x000fc800078e3cff */
[----:B------:R0:W5:Y:S04]  /*40e0*/  @!P0 LDG.E.U16 R23, desc[UR14][R10.64] ;  /* 0x0000000e0a178981 */ /* 0x000168000c1e1500 */
[----:B------:R1:W-:Y:S01]  /*40f0*/  STS.U16 [R21+UR12+0x900], R20 ;  /* 0x0009001415007988 */ /* 0x0003e2000800040c */
[C---:B------:R-:W-:Y:S02]  /*4100*/  LOP3.LUT R194, R195.reuse, R194, RZ, 0x3c, !PT ;  /* 0x000000c2c3c27212 */ /* 0x040fe400078e3cff */
[----:B0-----:R-:W-:Y:S01]  /*4110*/  PRMT R11, RZ, 0x7610, R11 ;  /* 0x00007610ff0b7816 */ /* 0x001fe2000000000b */
[----:B-1----:R-:W-:Y:S01]  /*4120*/  IMAD.WIDE R20, R236, 0x2, R192 ;  /* 0x00000002ec147825 */ /* 0x002fe200078e02c0 */
[----:B------:R-:W-:-:S04]  /*4130*/  LOP3.LUT R195, R195, R194, RZ, 0x3c, !PT ;  /* 0x000000c2c3c37212 */ /* 0x000fc800078e3cff */
[----:B------:R0:W5:Y:S02]  /*4140*/  @!P0 LDG.E.U16 R11, desc[UR14][R20.64] ;  /* 0x0000000e140b8981 */ /* 0x000164000c1e1500 */
[----:B0-----:R-:W-:-:S05]  /*4150*/  LOP3.LUT R21, R2, 0x20, RZ, 0x3c, !PT ;  /* 0x0000002002157812 */ /* 0x001fca00078e3cff */
[----:B------:R0:W-:Y:S02]  /*4160*/  STS.U16 [R21+UR12+0xd00], R22 ;  /* 0x000d001615007988 */ /* 0x0001e4000800040c */
[----:B0-----:R-:W-:Y:S01]  /*4170*/  PRMT R22, RZ, 0x7610, R22 ;  /* 0x00007610ff167816 */ /* 0x001fe20000000016 */
[----:B------:R-:W-:-:S05]  /*4180*/  IMAD.WIDE R20, R236, 0x2, R194 ;  /* 0x00000002ec147825 */ /* 0x000fca00078e02c2 */
[----:B------:R0:W5:Y:S01]  /*4190*/  @!P0 LDG.E.U16 R22, desc[UR14][R20.64] ;  /* 0x0000000e14168981 */ /* 0x000162000c1e1500 */
[----:B------:R-:W-:Y:S02]  /*41a0*/  LOP3.LUT R199, R199, R198, RZ, 0x3c, !PT ;  /* 0x000000c6c7c77212 */ /* 0x000fe400078e3cff */
[----:B0-----:R-:W-:-:S05]  /*41b0*/  LOP3.LUT R21, R2, 0x30, RZ, 0x3c, !PT ;  /* 0x0000003002157812 */ /* 0x001fca00078e3cff */
[----:B------:R0:W-:Y:S01]  /*41c0*/  STS.U16 [R21+UR12+0x180], R197 ;  /* 0x000180c515007988 */ /* 0x0001e2000800040c */
[----:B------:R-:W-:Y:S02]  /*41d0*/  LOP3.LUT R198, R199, R198, RZ, 0x3c, !PT ;  /* 0x000000c6c7c67212 */ /* 0x000fe400078e3cff */
[----:B------:R-:W-:Y:S01]  /*41e0*/  PRMT R10, RZ, 0x7610, R10 ;  /* 0x00007610ff0a7816 */ /* 0x000fe2000000000a */
[----:B0-----:R-:W-:Y:S02]  /*41f0*/  IMAD.MOV.U32 R197, RZ, RZ, R196 ;  /* 0x000000ffffc57224 */ /* 0x001fe400078e00c4 */
[----:B------:R-:W-:Y:S01]  /*4200*/  IMAD.MOV.U32 R196, RZ, RZ, R201 ;  /* 0x000000ffffc47224 */ /* 0x000fe200078e00c9 */
[----:B------:R-:W-:-:S03]  /*4210*/  LOP3.LUT R201, R2, 0x30, RZ, 0x3c, !PT ;  /* 0x0000003002c97812 */ /* 0x000fc600078e3cff */
[C---:B------:R-:W-:Y:S01]  /*4220*/  IMAD.WIDE R20, R236.reuse, 0x2, R196 ;  /* 0x00000002ec147825 */ /* 0x040fe200078e02c4 */
[----:B------:R-:W-:Y:S01]  /*4230*/  LOP3.LUT R199, R199, R198, RZ, 0x3c, !PT ;  /* 0x000000c6c7c77212 */ /* 0x000fe200078e3cff */
[----:B------:R0:W-:Y:S04]  /*4240*/  STS.U16 [R201+UR12+0x580], R200 ;  /* 0x000580c8c9007988 */ /* 0x0001e8000800040c */
[----:B------:R1:W5:Y:S01]  /*4250*/  @!P0 LDG.E.U16 R10, desc[UR14][R20.64] ;  /* 0x0000000e140a8981 */ /* 0x000362000c1e1500 */
[----:B0-----:R-:W-:Y:S01]  /*4260*/  IMAD.WIDE R200, R236, 0x2, R198 ;  /* 0x00000002ecc87825 */ /* 0x001fe200078e02c6 */
[----:B-1----:R-:W-:-:S06]  /*4270*/  PRMT R21, RZ, 0x7610, R21 ;  /* 0x00007610ff157816 */ /* 0x002fcc0000000015 */
[----:B------:R0:W5:Y:S02]  /*4280*/  @!P0 LDG.E.U16 R21, desc[UR14][R200.64] ;  /* 0x0000000ec8158981 */ /* 0x000164000c1e1500 */
[----:B0-----:R-:W-:Y:S01]  /*4290*/  LOP3.LUT R201, R2, 0x30, RZ, 0x3c, !PT ;  /* 0x0000003002c97812 */ /* 0x001fe200078e3cff */
[----:B------:R-:W-:-:S04]  /*42a0*/  IMAD.MOV.U32 R200, RZ, RZ, R203 ;  /* 0x000000ffffc87224 */ /* 0x000fc800078e00cb */
[----:B------:R0:W-:Y:S02]  /*42b0*/  STS.U16 [R201+UR12+0x980], R9 ;  /* 0x00098009c9007988 */ /* 0x0001e4000800040c */
[----:B0-----:R-:W-:Y:S01]  /*42c0*/  IMAD.MOV.U32 R201, RZ, RZ, R202 ;  /* 0x000000ffffc97224 */ /* 0x001fe200078e00ca */
[----:B------:R-:W-:Y:S01]  /*42d0*/  PRMT R9, RZ, 0x7610, R9 ;  /* 0x00007610ff097816 */ /* 0x000fe20000000009 */
[----:B------:R-:W-:-:S05]  /*42e0*/  IMAD.WIDE R202, R236, 0x2, R200 ;  /* 0x00000002ecca7825 */ /* 0x000fca00078e02c8 */
[----:B------:R0:W5:Y:S01]  /*42f0*/  @!P0 LDG.E.U16 R9, desc[UR14][R202.64] ;  /* 0x0000000eca098981 */ /* 0x000162000c1e1500 */
[----:B------:R-:W-:Y:S02]  /*4300*/  PRMT R20, RZ, 0x7610, R20 ;  /* 0x00007610ff147816 */ /* 0x000fe40000000014 */
[----:B0-----:R-:W-:Y:S01]  /*4310*/  LOP3.LUT R203, R2, 0x30, RZ, 0x3c, !PT ;  /* 0x0000003002cb7812 */ /* 0x001fe200078e3cff */
[----:B------:R-:W-:-:S04]  /*4320*/  IMAD.MOV.U32 R202, RZ, RZ, R207 ;  /* 0x000000ffffca7224 */ /* 0x000fc800078e00cf */
[----:B---3--:R0:W-:Y:S01]  /*4330*/  STS.U16 [R203+UR12+0xd80], R204 ;  /* 0x000d80cccb007988 */ /* 0x0081e2000800040c */
[----:B------:R-:W-:Y:S01]  /*4340*/  LOP3.LUT R207, R2, 0x40, RZ, 0x3c, !PT ;  /* 0x0000004002cf7812 */ /* 0x000fe200078e3cff */
[----:B0-----:R-:W-:Y:S02]  /*4350*/  IMAD.MOV.U32 R203, RZ, RZ, R205 ;  /* 0x000000ffffcb7224 */ /* 0x001fe400078e00cd */
[----:B------:R-:W-:Y:S02]  /*4360*/  IMAD.WIDE R204, R236, 0x2, R202 ;  /* 0x00000002eccc7825 */ /* 0x000fe400078e02ca */
[----:B------:R0:W-:Y:S04]  /*4370*/  STS.U16 [R207+UR12+0x200], R206 ;  /* 0x000200cecf007988 */ /* 0x0001e8000800040c */
[----:B------:R1:W3:Y:S01]  /*4380*/  @!P0 LDG.E.U16 R20, desc[UR14][R204.64] ;  /* 0x0000000ecc148981 */ /* 0x0002e2000c1e1500 */
[----:B------:R-:W-:Y:S01]  /*4390*/  PRMT R233, RZ, 0x7610, R233 ;  /* 0x00007610ffe97816 */ /* 0x000fe200000000e9 */
[----:B-1----:R-:W-:-:S02]  /*43a0*/  IMAD.MOV.U32 R204, RZ, RZ, R211 ;  /* 0x000000ffffcc7224 */ /* 0x002fc400078e00d3 */
[----:B------:R-:W-:Y:S02]  /*43b0*/  IMAD.MOV.U32 R205, RZ, RZ, R209 ;  /* 0x000000ffffcd7224 */ /* 0x000fe400078e00d1 */
[----:B0-----:R-:W-:Y:S01]  /*43c0*/  IMAD.WIDE R206, R236, 0x2, R204 ;  /* 0x00000002ecce7825 */ /* 0x001fe200078e02cc */
[----:B------:R-:W-:-:S04]  /*43d0*/  LOP3.LUT R209, R2, 0x40, RZ, 0x3c, !PT ;  /* 0x0000004002d17812 */ /* 0x000fc800078e3cff */
[----:B------:R0:W3:Y:S01]  /*43e0*/  @!P0 LDG.E.U16 R233, desc[UR14][R206.64] ;  /* 0x0000000ecee98981 */ /* 0x0000e2000c1e1500 */
[----:B------:R-:W-:-:S03]  /*43f0*/  PRMT R234, RZ, 0x7610, R234 ;  /* 0x00007610ffea7816 */ /* 0x000fc600000000ea */
[----:B------:R1:W-:Y:S01]  /*4400*/  STS.U16 [R209+UR12+0x600], R208 ;  /* 0x000600d0d1007988 */ /* 0x0003e2000800040c */
[----:B0-----:R-:W-:Y:S02]  /*4410*/  IMAD.MOV.U32 R206, RZ, RZ, R215 ;  /* 0x000000ffffce7224 */ /* 0x001fe400078e00d7 */
[----:B------:R-:W-:Y:S02]  /*4420*/  IMAD.MOV.U32 R207, RZ, RZ, R213 ;  /* 0x000000ffffcf7224 */ /* 0x000fe400078e00d5 */
[----:B-1----:R-:W-:Y:S01]  /*4430*/  IMAD.WIDE R208, R236, 0x2, R206 ;  /* 0x00000002ecd07825 */ /* 0x002fe200078e02ce */
[----:B------:R-:W-:-:S04]  /*4440*/  LOP3.LUT R213, R2, 0x40, RZ, 0x3c, !PT ;  /* 0x0000004002d57812 */ /* 0x000fc800078e3cff */
[----:B------:R0:W3:Y:S01]  /*4450*/  @!P0 LDG.E.U16 R234, desc[UR14][R208.64] ;  /* 0x0000000ed0ea8981 */ /* 0x0000e2000c1e1500 */
[----:B------:R-:W-:-:S03]  /*4460*/  PRMT R235, RZ, 0x7610, R235 ;  /* 0x00007610ffeb7816 */ /* 0x000fc600000000eb */
[----:B------:R1:W-:Y:S01]  /*4470*/  STS.U16 [R213+UR12+0xa00], R210 ;  /* 0x000a00d2d5007988 */ /* 0x0003e2000800040c */
[----:B0-----:R-:W-:Y:S02]  /*4480*/  IMAD.MOV.U32 R208, RZ, RZ, R219 ;  /* 0x000000ffffd07224 */ /* 0x001fe400078e00db */
[----:B------:R-:W-:Y:S02]  /*4490*/  IMAD.MOV.U32 R209, RZ, RZ, R217 ;  /* 0x000000ffffd17224 */ /* 0x000fe400078e00d9 */
[----:B-1----:R-:W-:Y:S01]  /*44a0*/  IMAD.WIDE R210, R236, 0x2, R208 ;  /* 0x00000002ecd27825 */ /* 0x002fe200078e02d0 */
[----:B------:R0:W-:Y:S04]  /*44b0*/  STS.U16 [R213+UR12+0xe00], R212 ;  /* 0x000e00d4d5007988 */ /* 0x0001e8000800040c */
[----:B------:R1:W3:Y:S01]  /*44c0*/  @!P0 LDG.E.U16 R235, desc[UR14][R210.64] ;  /* 0x0000000ed2eb8981 */ /* 0x0002e2000c1e1500 */
[----:B------:R-:W-:Y:S01]  /*44d0*/  PRMT R237, RZ, 0x7610, R237 ;  /* 0x00007610ffed7816 */ /* 0x000fe200000000ed */
[----:B-1----:R-:W-:-:S02]  /*44e0*/  IMAD.MOV.U32 R210, RZ, RZ, R223 ;  /* 0x000000ffffd27224 */ /* 0x002fc400078e00df */
[----:B------:R-:W-:Y:S02]  /*44f0*/  IMAD.MOV.U32 R211, RZ, RZ, R221 ;  /* 0x000000ffffd37224 */ /* 0x000fe400078e00dd */
[----:B0-----:R-:W-:Y:S01]  /*4500*/  IMAD.WIDE R212, R236, 0x2, R210 ;  /* 0x00000002ecd47825 */ /* 0x001fe200078e02d2 */
[----:B------:R-:W-:-:S04]  /*4510*/  LOP3.LUT R221, R2, 0x50, RZ, 0x3c, !PT ;  /* 0x0000005002dd7812 */ /* 0x000fc800078e3cff */
[----:B------:R0:W3:Y:S04]  /*4520*/  @!P0 LDG.E.U16 R237, desc[UR14][R212.64] ;  /* 0x0000000ed4ed8981 */ /* 0x0000e8000c1e1500 */
[----:B------:R1:W-:Y:S01]  /*4530*/  STS.U16 [R221+UR12+0x280], R214 ;  /* 0x000280d6dd007988 */ /* 0x0003e2000800040c */
[----:B0-----:R-:W-:Y:S02]  /*4540*/  IMAD.MOV.U32 R212, RZ, RZ, R239 ;  /* 0x000000ffffd47224 */ /* 0x001fe400078e00ef */
[--C-:B------:R-:W-:Y:S01]  /*4550*/  IMAD.MOV.U32 R213, RZ, RZ, R238.reuse ;  /* 0x000000ffffd57224 */ /* 0x100fe200078e00ee */
[----:B------:R-:W-:Y:S01]  /*4560*/  PRMT R238, RZ, 0x7610, R238 ;  /* 0x00007610ffee7816 */ /* 0x000fe200000000ee */
[----:B-1----:R-:W-:Y:S01]  /*4570*/  IMAD.WIDE R214, R236, 0x2, R212 ;  /* 0x00000002ecd67825 */ /* 0x002fe200078e02d4 */
[----:B------:R0:W-:Y:S04]  /*4580*/  STS.U16 [R221+UR12+0x680], R216 ;  /* 0x000680d8dd007988 */ /* 0x0001e8000800040c */
[----:B------:R1:W3:Y:S01]  /*4590*/  @!P0 LDG.E.U16 R238, desc[UR14][R214.64] ;  /* 0x0000000ed6ee8981 */ /* 0x0002e2000c1e1500 */
[----:B------:R-:W-:Y:S01]  /*45a0*/  PRMT R239, RZ, 0x7610, R239 ;  /* 0x00007610ffef7816 */ /* 0x000fe200000000ef */
[----:B-1----:R-:W-:-:S02]  /*45b0*/  IMAD.MOV.U32 R214, RZ, RZ, R241 ;  /* 0x000000ffffd67224 */ /* 0x002fc400078e00f1 */
[----:B------:R-:W-:Y:S02]  /*45c0*/  IMAD.MOV.U32 R215, RZ, RZ, R240 ;  /* 0x000000ffffd77224 */ /* 0x000fe400078e00f0 */
[----:B0-----:R-:W-:Y:S01]  /*45d0*/  IMAD.WIDE R216, R236, 0x2, R214 ;  /* 0x00000002ecd87825 */ /* 0x001fe200078e02d6 */
[----:B------:R0:W-:Y:S04]  /*45e0*/  STS.U16 [R221+UR12+0xa80], R218 ;  /* 0x000a80dadd007988 */ /* 0x0001e8000800040c */
[----:B------:R1:W3:Y:S01]  /*45f0*/  @!P0 LDG.E.U16 R239, desc[UR14][R216.64] ;  /* 0x0000000ed8ef8981 */ /* 0x0002e2000c1e1500 */
[----:B------:R-:W-:Y:S01]  /*4600*/  PRMT R240, RZ, 0x7610, R240 ;  /* 0x00007610fff07816 */ /* 0x000fe200000000f0 */
[----:B-1----:R-:W-:Y:S02]  /*4610*/  IMAD.MOV.U32 R216, RZ, RZ, R244 ;  /* 0x000000ffffd87224 */ /* 0x002fe400078e00f4 */
[----:B------:R-:W-:-:S02]  /*4620*/  IMAD.MOV.U32 R217, RZ, RZ, R243 ;  /* 0x000000ffffd97224 */ /* 0x000fc400078e00f3 */
[C---:B0-----:R-:W-:Y:S01]  /*4630*/  IMAD.WIDE R218, R236.reuse, 0x2, R216 ;  /* 0x00000002ecda7825 */ /* 0x041fe200078e02d8 */
[----:B------:R0:W-:Y:S04]  /*4640*/  STS.U16 [R221+UR12+0xe80], R220 ;  /* 0x000e80dcdd007988 */ /* 0x0001e8000800040c */
[----:B------:R1:W3:Y:S01]  /*4650*/  @!P0 LDG.E.U16 R240, desc[UR14][R218.64] ;  /* 0x0000000edaf08981 */ /* 0x0002e2000c1e1500 */
[----:B------:R-:W-:Y:S01]  /*4660*/  PRMT R241, RZ, 0x7610, R241 ;  /* 0x00007610fff17816 */ /* 0x000fe200000000f1 */
[----:B-1----:R-:W-:Y:S02]  /*4670*/  IMAD.MOV.U32 R218, RZ, RZ, R246 ;  /* 0x000000ffffda7224 */ /* 0x002fe400078e00f6 */
        /* <DEDUP_REMOVED lines=8> */
[----:B-1----:R-:W-:-:S05]  /*4700*/  IMAD.WIDE R222, R236, 0x2, R220 ;  /* 0x00000002ecde7825 */ /* 0x002fca00078e02dc */
[----:B------:R-:W3:Y:S04]  /*4710*/  @!P0 LDG.E.U16 R243, desc[UR14][R222.64] ;  /* 0x0000000edef38981 */ /* 0x000ee8000c1e1500 */
[----:B------:R-:W-:Y:S04]  /*4720*/  STS.U16 [R244+UR12+0x700], R8 ;  /* 0x00070008f4007988 */ /* 0x000fe8000800040c */
[----:B------:R0:W-:Y:S04]  /*4730*/  STS.U16 [R244+UR12+0xb00], R4 ;  /* 0x000b0004f4007988 */ /* 0x0001e8000800040c */
[----:B------:R-:W-:Y:S04]  /*4740*/  STS.U16 [R244+UR12+0xf00], R232 ;  /* 0x000f00e8f4007988 */ /* 0x000fe8000800040c */
[----:B------:R-:W-:Y:S01]  /*4750*/  STS.U16 [R252+UR12+0x380], R231 ;  /* 0x000380e7fc007988 */ /* 0x000fe2000800040c */
[----:B------:R-:W-:Y:S01]  /*4760*/  UMOV UR4, UR13 ;  /* 0x0000000d00047c82 */ /* 0x000fe20008000000 */
[----:B------:R-:W-:Y:S01]  /*4770*/  UMOV UR5, 0x40000040 ;  /* 0x4000004000057882 */ /* 0x000fe20000000000 */
[----:B------:R-:W-:Y:S01]  /*4780*/  UMOV UR18, UR6 ;  /* 0x0000000600127c82 */ /* 0x000fe20008000000 */
[----:B------:R-:W-:Y:S01]  /*4790*/  STS.U16 [R252+UR12+0x780], R230 ;  /* 0x000780e6fc007988 */ /* 0x000fe2000800040c */
[----:B------:R-:W-:Y:S01]  /*47a0*/  UMOV UR19, UR7 ;  /* 0x0000000700137c82 */ /* 0x000fe20008000000 */
[----:B------:R-:W-:Y:S01]  /*47b0*/  UMOV UR22, UR10 ;  /* 0x0000000a00167c82 */ /* 0x000fe20008000000 */
[----:B------:R-:W-:Y:S01]  /*47c0*/  UMOV UR23, UR11 ;  /* 0x0000000b00177c82 */ /* 0x000fe20008000000 */
[----:B------:R-:W-:Y:S01]  /*47d0*/  STS.U16 [R252+UR12+0xb80], R229 ;  /* 0x000b80e5fc007988 */ /* 0x000fe2000800040c */
[----:B0-----:R-:W0:Y:S03]  /*47e0*/  LDC R4, c[0x0][0x238] ;  /* 0x00008e00ff047b82 */ /* 0x001e260000000800 */
[----:B------:R-:W-:Y:S04]  /*47f0*/  STS.U16 [R252+UR12+0xf80], R228 ;  /* 0x000f80e4fc007988 */ /* 0x000fe8000800040c */
[----:B------:R-:W-:Y:S04]  /*4800*/  STS.U16 [R3+UR12+0x2000], R227 ;  /* 0x002000e303007988 */ /* 0x000fe8000800040c */
[----:B------:R-:W-:Y:S04]  /*4810*/  STS.U16 [R3+UR12+0x2200], R226 ;  /* 0x002200e203007988 */ /* 0x000fe8000800040c */
[----:B------:R-:W-:Y:S04]  /*4820*/  STS.U16 [R3+UR12+0x2400], R225 ;  /* 0x002400e103007988 */ /* 0x000fe8000800040c */
[----:B--2---:R-:W-:Y:S04]  /*4830*/  STS.U16 [R3+UR12+0x2600], R224 ;  /* 0x002600e003007988 */ /* 0x004fe8000800040c */
[----:B----4-:R-:W-:Y:S04]  /*4840*/  STS.U16 [R3+UR12+0x2800], R155 ;  /* 0x0028009b03007988 */ /* 0x010fe8000800040c */
[----:B------:R-:W-:Y:S04]  /*4850*/  STS.U16 [R3+UR12+0x2a00], R154 ;  /* 0x002a009a03007988 */ /* 0x000fe8000800040c */
[----:B-----5:R-:W-:Y:S04]  /*4860*/  STS.U16 [R3+UR12+0x2c00], R153 ;  /* 0x002c009903007988 */ /* 0x020fe8000800040c */
[----:B------:R-:W-:Y:S04]  /*4870*/  STS.U16 [R3+UR12+0x2e00], R152 ;  /* 0x002e009803007988 */ /* 0x000fe8000800040c */
[----:B------:R-:W-:Y:S04]  /*4880*/  STS.U16 [R3+UR12+0x3000], R23 ;  /* 0x0030001703007988 */ /* 0x000fe8000800040c */
[----:B------:R-:W-:Y:S04]  /*4890*/  STS.U16 [R3+UR12+0x3200], R22 ;  /* 0x0032001603007988 */ /* 0x000fe8000800040c */
[----:B------:R-:W-:Y:S04]  /*48a0*/  STS.U16 [R3+UR12+0x3400], R21 ;  /* 0x0034001503007988 */ /* 0x000fe8000800040c */
[----:B---3--:R-:W-:Y:S04]  /*48b0*/  STS.U16 [R3+UR12+0x3600], R20 ;  /* 0x0036001403007988 */ /* 0x008fe8000800040c */
[----:B------:R-:W-:Y:S04]  /*48c0*/  STS.U16 [R3+UR12+0x3800], R234 ;  /* 0x003800ea03007988 */ /* 0x000fe8000800040c */
        /* <DEDUP_REMOVED lines=13> */
[----:B------:R1:W-:Y:S04]  /*49a0*/  STS.U16 [R249+UR12+0x3500], R9 ;  /* 0x00350009f9007988 */ /* 0x0003e8000800040c */
[----:B------:R-:W-:Y:S04]  /*49b0*/  STS.U16 [R249+UR12+0x3700], R233 ;  /* 0x003700e9f9007988 */ /* 0x000fe8000800040c */
[----:B------:R-:W-:Y:S04]  /*49c0*/  STS.U16 [R249+UR12+0x3900], R235 ;  /* 0x003900ebf9007988 */ /* 0x000fe8000800040c */
[----:B------:R2:W-:Y:S04]  /*49d0*/  STS.U16 [R249+UR12+0x3b00], R238 ;  /* 0x003b00eef9007988 */ /* 0x0005e8000800040c */
[----:B------:R-:W-:Y:S04]  /*49e0*/  STS.U16 [R249+UR12+0x3d00], R240 ;  /* 0x003d00f0f9007988 */ /* 0x000fe8000800040c */
[----:B------:R3:W-:Y:S01]  /*49f0*/  STS.U16 [R249+UR12+0x3f00], R243 ;  /* 0x003f00f3f9007988 */ /* 0x0007e2000800040c */
[----:B------:R4:W-:Y:S06]  /*4a00*/  MEMBAR.ALL.CTA ;  /* 0x0000000000007992 */ /* 0x0009ec0000008000 */
[----:B----4-:R-:W4:Y:S02]  /*4a10*/  FENCE.VIEW.ASYNC.S ;  /* 0x00000000000073c6 */ /* 0x010f240000000000 */
[----:B----4-:R-:W-:Y:S06]  /*4a20*/  BAR.SYNC.DEFER_BLOCKING 0x0 ;  /* 0x0000000000007b1d */ /* 0x010fec0000010000 */
[----:B------:R-:W-:-:S06]  /*4a30*/  WARPGROUP.ARRIVE ;  /* 0x00000000000079c5 */ /* 0x000fcc0000000000 */
[----:B------:R-:W-:-:S12]  /*4a40*/  HGMMA.64x128x16.F32.BF16 R88, gdesc[UR4].tnspA, R88 ;  /* 0x21e00000045879f0 */ /* 0x000fd80008701858 */
[----:B------:R-:W-:-:S12]  /*4a50*/  HGMMA.64x128x16.F32.BF16 R88, gdesc[UR8].tnspA, R88 ;  /* 0x21e00000085879f0 */ /* 0x000fd80008701858 */
[----:B------:R-:W-:Y:S01]  /*4a60*/  HGMMA.64x128x16.F32.BF16 R24, gdesc[UR16].tnspA, R24 ;  /* 0x21e00000101879f0 */ /* 0x000fe20008701818 */
[----:B-1----:R-:W-:-:S04]  /*4a70*/  IMAD.WIDE R8, R242, 0x2, R198 ;  /* 0x00000002f2087825 */ /* 0x002fc800078e02c6 */
[----:B------:R-:W-:Y:S02]  /*4a80*/  IMAD.MOV.U32 R199, RZ, RZ, R8 ;  /* 0x000000ffffc77224 */ /* 0x000fe400078e0008 */
[----:B------:R-:W-:Y:S02]  /*4a90*/  IMAD.MOV.U32 R198, RZ, RZ, R9 ;  /* 0x000000ffffc67224 */ /* 0x000fe400078e0009 */
[----:B------:R-:W-:-:S04]  /*4aa0*/  IMAD.WIDE R8, R242, 0x2, R194 ;  /* 0x00000002f2087825 */ /* 0x000fc800078e02c2 */
[----:B------:R-:W-:Y:S02]  /*4ab0*/  IMAD.MOV.U32 R195, RZ, RZ, R8 ;  /* 0x000000ffffc37224 */ /* 0x000fe400078e0008 */
[----:B------:R-:W-:Y:S02]  /*4ac0*/  IMAD.MOV.U32 R194, RZ, RZ, R9 ;  /* 0x000000ffffc27224 */ /* 0x000fe400078e0009 */
[----:B------:R-:W-:Y:S01]  /*4ad0*/  IMAD.WIDE R8, R242, 0x2, R188 ;  /* 0x00000002f2087825 */ /* 0x000fe200078e02bc */
[----:B------:R-:W-:Y:S03]  /*4ae0*/  HGMMA.64x128x16.F32.BF16 R24, gdesc[UR20].tnspA, R24, gsb0 ;  /* 0x21e00000141879f0 */ /* 0x000fe60008001818 */
[----:B------:R-:W-:Y:S02]  /*4af0*/  IMAD.MOV.U32 R189, RZ, RZ, R8 ;  /* 0x000000ffffbd7224 */ /* 0x000fe400078e0008 */
[----:B------:R-:W-:-:S02]  /*4b00*/  IMAD.MOV.U32 R188, RZ, RZ, R9 ;  /* 0x000000ffffbc7224 */ /* 0x000fc400078e0009 */
[----:B------:R-:W-:Y:S02]  /*4b10*/  VIADD R5, R5, 0xffffffff ;  /* 0xffffffff05057836 */ /* 0x000fe40000000000 */
[----:B------:R-:W-:-:S04]  /*4b20*/  IMAD.WIDE R10, R242, 0x2, R192 ;  /* 0x00000002f20a7825 */ /* 0x000fc800078e02c0 */
[----:B------:R-:W-:Y:S01]  /*4b30*/  IMAD.WIDE R8, R242, 0x2, R182 ;  /* 0x00000002f2087825 */ /* 0x000fe200078e02b6 */
[----:B------:R-:W-:-:S03]  /*4b40*/  ISETP.NE.U32.AND P0, PT, R5, RZ, PT ;  /* 0x000000ff0500720c */ /* 0x000fc60003f05070 */
[----:B------:R-:W-:Y:S02]  /*4b50*/  IMAD.MOV.U32 R193, RZ, RZ, R10 ;  /* 0x000000ffffc17224 */ /* 0x000fe400078e000a */
[----:B------:R-:W-:Y:S02]  /*4b60*/  IMAD.MOV.U32 R192, RZ, RZ, R11 ;  /* 0x000000ffffc07224 */ /* 0x000fe400078e000b */
[----:B------:R-:W-:Y:S02]  /*4b70*/  IMAD.MOV.U32 R183, RZ, RZ, R8 ;  /* 0x000000ffffb77224 */ /* 0x000fe400078e0008 */
[----:B------:R-:W-:Y:S02]  /*4b80*/  IMAD.MOV.U32 R182, RZ, RZ, R9 ;  /* 0x000000ffffb67224 */ /* 0x000fe400078e0009 */
[----:B------:R-:W-:-:S04]  /*4b90*/  IMAD.WIDE R10, R242, 0x2, R186 ;  /* 0x00000002f20a7825 */ /* 0x000fc800078e02ba */
[----:B------:R-:W-:-:S04]  /*4ba0*/  IMAD.WIDE R8, R242, 0x2, R178 ;  /* 0x00000002f2087825 */ /* 0x000fc800078e02b2 */
[----:B------:R-:W-:Y:S02]  /*4bb0*/  IMAD.MOV.U32 R187, RZ, RZ, R10 ;  /* 0x000000ffffbb7224 */ /* 0x000fe400078e000a */
[----:B------:R-:W-:Y:S02]  /*4bc0*/  IMAD.MOV.U32 R186, RZ, RZ, R11 ;  /* 0x000000ffffba7224 */ /* 0x000fe400078e000b */
[----:B------:R-:W-:Y:S02]  /*4bd0*/  IMAD.MOV.U32 R179, RZ, RZ, R8 ;  /* 0x000000ffffb37224 */ /* 0x000fe400078e0008 */
[----:B------:R-:W-:Y:S02]  /*4be0*/  IMAD.MOV.U32 R178, RZ, RZ, R9 ;  /* 0x000000ffffb27224 */ /* 0x000fe400078e0009 */
[----:B------:R-:W-:-:S04]  /*4bf0*/  IMAD.WIDE R212, R242, 0x2, R212 ;  /* 0x00000002f2d47825 */ /* 0x000fc800078e02d4 */
        /* <DEDUP_REMOVED lines=12> */
[----:B--2---:R-:W-:Y:S02]  /*4cc0*/  IMAD.MOV.U32 R238, RZ, RZ, R213 ;  /* 0x000000ffffee7224 */ /* 0x004fe400078e00d5 */
[----:B------:R-:W-:-:S04]  /*4cd0*/  IMAD.WIDE R196, R242, 0x2, R196 ;  /* 0x00000002f2c47825 */ /* 0x000fc800078e02c4 */
[----:B------:R-:W-:Y:S02]  /*4ce0*/  IMAD.MOV.U32 R181, RZ, RZ, R10 ;  /* 0x000000ffffb57224 */ /* 0x000fe400078e000a */
[----:B------:R-:W-:Y:S02]  /*4cf0*/  IMAD.MOV.U32 R180, RZ, RZ, R11 ;  /* 0x000000ffffb47224 */ /* 0x000fe400078e000b */
[----:B------:R-:W-:Y:S02]  /*4d00*/  IMAD.MOV.U32 R173, RZ, RZ, R8 ;  /* 0x000000ffffad7224 */ /* 0x000fe400078e0008 */
[----:B------:R-:W-:Y:S02]  /*4d10*/  IMAD.MOV.U32 R172, RZ, RZ, R9 ;  /* 0x000000ffffac7224 */ /* 0x000fe400078e0009 */
[----:B---3--:R-:W-:Y:S02]  /*4d20*/  IMAD.MOV.U32 R243, RZ, RZ, R217 ;  /* 0x000000fffff37224 */ /* 0x008fe400078e00d9 */
[----:B------:R-:W-:-:S02]  /*4d30*/  IMAD.MOV.U32 R213, RZ, RZ, R207 ;  /* 0x000000ffffd57224 */ /* 0x000fc400078e00cf */
[----:B------:R-:W-:-:S04]  /*4d40*/  IMAD.WIDE R12, R242, 0x2, R184 ;  /* 0x00000002f20c7825 */ /* 0x000fc800078e02b8 */
[----:B------:R-:W-:-:S04]  /*4d50*/  IMAD.WIDE R10, R242, 0x2, R176 ;  /* 0x00000002f20a7825 */ /* 0x000fc800078e02b0 */
[----:B0-----:R-:W-:Y:S02]  /*4d60*/  IMAD.SHL.U32 R4, R4, 0x20, RZ ;  /* 0x0000002004047824 */ /* 0x001fe400078e00ff */
[----:B------:R-:W-:-:S04]  /*4d70*/  IMAD.WIDE R8, R242, 0x2, R170 ;  /* 0x00000002f2087825 */ /* 0x000fc800078e02aa */
[----:B------:R-:W-:Y:S02]  /*4d80*/  IMAD.MOV.U32 R217, RZ, RZ, R209 ;  /* 0x000000ffffd97224 */ /* 0x000fe400078e00d1 */
[----:B------:R-:W-:Y:S02]  /*4d90*/  IMAD.MOV.U32 R207, RZ, RZ, R202 ;  /* 0x000000ffffcf7224 */ /* 0x000fe400078e00ca */
[----:B------:R-:W-:Y:S02]  /*4da0*/  IMAD.MOV.U32 R247, RZ, RZ, R221 ;  /* 0x000000fffff77224 */ /* 0x000fe400078e00dd */
[----:B------:R-:W-:Y:S02]  /*4db0*/  IMAD.MOV.U32 R209, RZ, RZ, R205 ;  /* 0x000000ffffd17224 */ /* 0x000fe400078e00cd */
[----:B------:R-:W-:Y:S01]  /*4dc0*/  IMAD.MOV.U32 R202, RZ, RZ, R201 ;  /* 0x000000ffffca7224 */ /* 0x000fe200078e00c9 */
[----:B------:R-:W-:Y:S02]  /*4dd0*/  WARPGROUP.DEPBAR.LE gsb0, 0x0 ;  /* 0x00008000000079c5 */ /* 0x000fe40000010000 */
[----:B------:R-:W-:-:S02]  /*4de0*/  IMAD.MOV.U32 R245, RZ, RZ, R219 ;  /* 0x000000fffff57224 */ /* 0x000fc400078e00db */
[----:B------:R-:W-:Y:S02]  /*4df0*/  IMAD.MOV.U32 R240, RZ, RZ, R215 ;  /* 0x000000fffff07224 */ /* 0x000fe400078e00d7 */
[----:B------:R-:W-:Y:S02]  /*4e00*/  IMAD.MOV.U32 R221, RZ, RZ, R211 ;  /* 0x000000ffffdd7224 */ /* 0x000fe400078e00d3 */
[----:B------:R-:W-:Y:S02]  /*4e10*/  IMAD.MOV.U32 R205, RZ, RZ, R203 ;  /* 0x000000ffffcd7224 */ /* 0x000fe400078e00cb */
[----:B------:R-:W-:Y:S02]  /*4e20*/  IMAD.MOV.U32 R201, RZ, RZ, R196 ;  /* 0x000000ffffc97224 */ /* 0x000fe400078e00c4 */
[----:B------:R-:W-:Y:S02]  /*4e30*/  IMAD.MOV.U32 R248, RZ, RZ, R220 ;  /* 0x000000fffff87224 */ /* 0x000fe400078e00dc */
        /* <DEDUP_REMOVED lines=10> */
[----:B------:R-:W-:-:S04]  /*4ee0*/  IMAD.WIDE R190, R242, 0x2, R190 ;  /* 0x00000002f2be7825 */ /* 0x000fc800078e02be */
[----:B------:R-:W-:Y:S02]  /*4ef0*/  IMAD.MOV.U32 R185, RZ, RZ, R12 ;  /* 0x000000ffffb97224 */ /* 0x000fe400078e000c */
[----:B------:R-:W-:Y:S02]  /*4f00*/  IMAD.MOV.U32 R184, RZ, RZ, R13 ;  /* 0x000000ffffb87224 */ /* 0x000fe400078e000d */
[----:B------:R-:W-:-:S04]  /*4f10*/  IMAD.WIDE R174, R242, 0x2, R174 ;  /* 0x00000002f2ae7825 */ /* 0x000fc800078e02ae */
        /* <DEDUP_REMOVED lines=9> */
[----:B------:R-:W-:Y:S02]  /*4fb0*/  IMAD.MOV.U32 R171, RZ, RZ, R8 ;  /* 0x000000ffffab7224 */ /* 0x000fe400078e0008 */
[----:B------:R-:W-:Y:S02]  /*4fc0*/  IMAD.MOV.U32 R170, RZ, RZ, R9 ;  /* 0x000000ffffaa7224 */ /* 0x000fe400078e0009 */
[----:B------:R-:W-:Y:S01]  /*4fd0*/  VIADD R6, R6, 0xffffffe0 ;  /* 0xffffffe006067836 */ /* 0x000fe20000000000 */
[----:B------:R-:W-:Y:S06]  /*4fe0*/  @P0 BRA `(.L_x_1) ;  /* 0xffffffdc00bc0947 */ /* 0x000fec000383ffff */
[----:B------:R-:W-:Y:S02]  /*4ff0*/  F2FP.BF16.F32.PACK_AB R67, R67, R66 ;  /* 0x000000424343723e */ /* 0x000fe400000010ff */
[----:B------:R-:W-:Y:S02]  /*5000*/  F2FP.BF16.F32.PACK_AB R66, R65, R64 ;  /* 0x000000404142723e */ /* 0x000fe400000010ff */
[----:B------:R-:W-:Y:S02]  /*5010*/  F2FP.BF16.F32.PACK_AB R64, R129, R128 ;  /* 0x000000808140723e */ /* 0x000fe400000010ff */
[----:B------:R-:W-:Y:S02]  /*5020*/  F2FP.BF16.F32.PACK_AB R128, R125, R124 ;  /* 0x0000007c7d80723e */ /* 0x000fe400000010ff */
[----:B------:R-:W-:Y:S02]  /*5030*/  F2FP.BF16.F32.PACK_AB R87, R87, R86 ;  /* 0x000000565757723e */ /* 0x000fe400000010ff */
[----:B------:R-:W-:-:S02]  /*5040*/  F2FP.BF16.F32.PACK_AB R83, R83, R82 ;  /* 0x000000525353723e */ /* 0x000fc400000010ff */
        /* <DEDUP_REMOVED lines=57> */
[----:B------:R-:W-:-:S07]  /*53e0*/  F2FP.BF16.F32.PACK_AB R24, R89, R88 ;  /* 0x000000585918723e */ /* 0x000fce00000010ff */
.L_x_0:
[----:B------:R-:W0:Y:S01]  /*53f0*/  S2R R3, SR_TID.X ;  /* 0x0000000000037919 */ /* 0x000e220000002100 */
[----:B------:R-:W-:Y:S01]  /*5400*/  LEA R251, R251, UR12, 0x4 ;  /* 0x0000000cfbfb7c11 */ /* 0x000fe2000f8e20ff */
[----:B------:R-:W-:Y:S01]  /*5410*/  ULDC.64 UR4, c[0x0][0x228] ;  /* 0x00008a0000047ab9 */ /* 0x000fe20000000a00 */
[----:B------:R-:W-:Y:S01]  /*5420*/  VIADD R4, R0, 0x1 ;  /* 0x0000000100047836 */ /* 0x000fe20000000000 */
[----:B------:R-:W1:Y:S01]  /*5430*/  S2R R5, SR_TID.X ;  /* 0x0000000000057919 */ /* 0x000e620000002100 */
[----:B------:R-:W-:Y:S01]  /*5440*/  BAR.SYNC.DEFER_BLOCKING 0x0 ;  /* 0x0000000000007b1d */ /* 0x000fe20000010000 */
[----:B------:R-:W-:-:S04]  /*5450*/  ISETP.GE.AND P0, PT, R250, UR4, PT ;  /* 0x00000004fa007c0c */ /* 0x000fc8000bf06270 */
[----:B------:R-:W-:Y:S01]  /*5460*/  ISETP.LT.AND P5, PT, R0, UR5, !P0 ;  /* 0x0000000500007c0c */ /* 0x000fe2000c7a1270 */
[----:B------:R-:W-:Y:S01]  /*5470*/  ULDC UR6, c[0x0][0x22c] ;  /* 0x00008b0000067ab9 */ /* 0x000fe20000000800 */
[----:B------:R-:W-:Y:S01]  /*5480*/  ULDC UR4, c[0x0][0x22c] ;  /* 0x00008b0000047ab9 */ /* 0x000fe20000000800 */
[----:B------:R-:W-:Y:S01]  /*5490*/  ISETP.LT.AND P4, PT, R4, UR6, !P0 ;  /* 0x0000000604007c0c */ /* 0x000fe2000c781270 */
[----:B------:R-:W-:Y:S01]  /*54a0*/  VIADD R4, R0, 0x2 ;  /* 0x0000000200047836 */ /* 0x000fe20000000000 */
[----:B------:R-:W-:Y:S01]  /*54b0*/  ULDC UR6, c[0x0][0x22c] ;  /* 0x00008b0000067ab9 */ /* 0x000fe20000000800 */
[----:B------:R-:W-:-:S03]  /*54c0*/  ULDC UR5, c[0x0][0x22c] ;  /* 0x00008b0000057ab9 */ /* 0x000fc60000000800 */
[----:B------:R-:W-:Y:S01]  /*54d0*/  ISETP.LT.AND P2, PT, R4, UR4, !P0 ;  /* 0x0000000404007c0c */ /* 0x000fe2000c741270 */
[----:B------:R-:W-:Y:S01]  /*54e0*/  ULDC UR4, c[0x0][0x22c] ;  /* 0x00008b0000047ab9 */ /* 0x000fe20000000800 */
[C---:B0-----:R-:W-:Y:S02]  /*54f0*/  IMAD.SHL.U32 R2, R3.reuse, 0x10, RZ ;  /* 0x0000001003027824 */ /* 0x041fe400078e00ff */
[----:B------:R-:W-:Y:S01]  /*5500*/  IMAD.SHL.U32 R3, R3, 0x40, RZ ;  /* 0x0000004003037824 */ /* 0x000fe200078e00ff */
[----:B-1----:R-:W-:Y:S02]  /*5510*/  LOP3.LUT R5, R5, 0x60, RZ, 0xc0, !PT ;  /* 0x0000006005057812 */ /* 0x002fe400078ec0ff */
[----:B------:R-:W-:Y:S02]  /*5520*/  LOP3.LUT R2, R2, 0xf0, RZ, 0xc0, !PT ;  /* 0x000000f002027812 */ /* 0x000fe400078ec0ff */
[----:B------:R-:W-:-:S04]  /*5530*/  LOP3.LUT R3, R3, 0x400, RZ, 0xc0, !PT ;  /* 0x0000040003037812 */ /* 0x000fc800078ec0ff */
[----:B------:R-:W-:Y:S01]  /*5540*/  IADD3 R2, R3, UR12, R2 ;  /* 0x0000000c03027c10 */ /* 0x000fe2000fffe002 */
[----:B------:R-:W-:-:S04]  /*5550*/  VIADD R3, R0, 0x3 ;  /* 0x0000000300037836 */ /* 0x000fc80000000000 */
[----:B------:R-:W-:Y:S01]  /*5560*/  IMAD R88, R5, 0x8, R2 ;  /* 0x0000000805587824 */ /* 0x000fe200078e0202 */
[----:B------:R-:W-:Y:S01]  /*5570*/  ISETP.LT.AND P1, PT, R3, UR6, !P0 ;  /* 0x0000000603007c0c */ /* 0x000fe2000c721270 */
[----:B------:R-:W-:Y:S01]  /*5580*/  VIADD R3, R0, 0x4 ;  /* 0x0000000400037836 */ /* 0x000fe20000000000 */
[----:B------:R-:W-:Y:S02]  /*5590*/  ULDC.64 UR6, c[0x0][0x220] ;  /* 0x0000880000067ab9 */ /* 0x000fe40000000a00 */
[----:B------:R-:W-:Y:S01]  /*55a0*/  STSM.16.M88.4 [R88], R24 ;  /* 0x0000001858007844 */ /* 0x000fe20000000200 */
[----:B------:R-:W-:Y:S01]  /*55b0*/  BAR.SYNC.DEFER_BLOCKING 0x0 ;  /* 0x0000000000007b1d */ /* 0x000fe20000010000 */
[----:B------:R-:W-:-:S05]  /*55c0*/  ISETP.LT.AND P3, PT, R3, UR4, !P0 ;  /* 0x0000000403007c0c */ /* 0x000fca000c761270 */
[----:B------:R-:W-:Y:S02]  /*55d0*/  ULDC UR4, c[0x0][0x244] ;  /* 0x0000910000047ab9 */ /* 0x000fe40000000800 */
[----:B------:R-:W-:Y:S01]  /*55e0*/  IMAD R3, R250, UR4, RZ ;  /* 0x00000004fa037c24 */ /* 0x000fe2000f8e02ff */
[----:B------:R-:W-:-:S04]  /*55f0*/  ULDC UR4, c[0x0][0x248] ;  /* 0x0000920000047ab9 */ /* 0x000fc80000000800 */
[----:B------:R-:W-:Y:S01]  /*5600*/  LEA R2, P6, R3, UR6, 0x1 ;  /* 0x0000000603027c11 */ /* 0x000fe2000f8c08ff */
[----:B------:R-:W-:-:S03]  /*5610*/  ULDC UR6, c[0x0][0x248] ;  /* 0x0000920000067ab9 */ /* 0x000fc60000000800 */
[----:B------:R-:W-:Y:S01]  /*5620*/  LEA.HI.X.SX32 R3, R3, UR7, 0x1, P6 ;  /* 0x0000000703037c11 */ /* 0x000fe2000b0f0eff */
[----:B------:R-:W-:Y:S01]  /*5630*/  ULDC UR7, c[0x0][0x22c] ;  /* 0x00008b0000077ab9 */ /* 0x000fe20000000800 */
[----:B------:R-:W0:Y:S01]  /*5640*/  LDS.128 R60, [R251] ;  /* 0x00000000fb3c7984 */ /* 0x000e220000000c00 */
[----:B------:R-:W-:Y:S06]  /*5650*/  BAR.SYNC.DEFER_BLOCKING 0x0 ;  /* 0x0000000000007b1d */ /* 0x000fec0000010000 */
[----:B------:R-:W-:Y:S02]  /*5660*/  STSM.16.M88.4 [R88], R28 ;  /* 0x0000001c58007844 */ /* 0x000fe40000000200 */
[----:B------:R-:W-:Y:S06]  /*5670*/  BAR.SYNC.DEFER_BLOCKING 0x0 ;  /* 0x0000000000007b1d */ /* 0x000fec0000010000 */
[----:B------:R-:W1:Y:S02]  /*5680*/  LDS.128 R56, [R251] ;  /* 0x00000000fb387984 */ /* 0x000e640000000c00 */
[----:B------:R-:W-:Y:S06]  /*5690*/  BAR.SYNC.DEFER_BLOCKING 0x0 ;  /* 0x0000000000007b1d */ /* 0x000fec0000010000 */
[----:B------:R-:W-:Y:S02]  /*56a0*/  STSM.16.M88.4 [R88], R32 ;  /* 0x0000002058007844 */ /* 0x000fe40000000200 */
[----:B------:R-:W-:Y:S06]  /*56b0*/  BAR.SYNC.DEFER_BLOCKING 0x0 ;  /* 0x0000000000007b1d */ /* 0x000fec0000010000 */
[----:B------:R-:W2:Y:S02]  /*56c0*/  LDS.128 R52, [R251] ;  /* 0x00000000fb347984 */ /* 0x000ea40000000c00 */
[----:B------:R-:W-:Y:S06]  /*56d0*/  BAR.SYNC.DEFER_BLOCKING 0x0 ;  /* 0x0000000000007b1d */ /* 0x000fec0000010000 */
[----:B------:R-:W-:Y:S02]  /*56e0*/  STSM.16.M88.4 [R88], R36 ;  /* 0x0000002458007844 */ /* 0x000fe40000000200 */
[----:B------:R-:W-:Y:S06]  /*56f0*/  BAR.SYNC.DEFER_BLOCKING 0x0 ;  /* 0x0000000000007b1d */ /* 0x000fec0000010000 */
[----:B------:R-:W3:Y:S02]  /*5700*/  LDS.128 R48, [R251] ;  /* 0x00000000fb307984 */ /* 0x000ee40000000c00 */
[----:B------:R-:W-:Y:S06]  /*5710*/  BAR.SYNC.DEFER_BLOCKING 0x0 ;  /* 0x0000000000007b1d */ /* 0x000fec0000010000 */
[----:B------:R-:W-:Y:S02]  /*5720*/  STSM.16.M88.4 [R88], R40 ;  /* 0x0000002858007844 */ /* 0x000fe40000000200 */
[----:B------:R-:W-:Y:S06]  /*5730*/  BAR.SYNC.DEFER_BLOCKING 0x0 ;  /* 0x0000000000007b1d */ /* 0x000fec0000010000 */
[----:B------:R-:W4:Y:S02]  /*5740*/  LDS.128 R16, [R251] ;  /* 0x00000000fb107984 */ /* 0x000f240000000c00 */
[----:B------:R-:W-:Y:S06]  /*5750*/  BAR.SYNC.DEFER_BLOCKING 0x0 ;  /* 0x0000000000007b1d */ /* 0x000fec0000010000 */
[----:B------:R-:W-:Y:S02]  /*5760*/  STSM.16.M88.4 [R88], R44 ;  /* 0x0000002c58007844 */ /* 0x000fe40000000200 */
[----:B------:R-:W-:Y:S06]  /*5770*/  BAR.SYNC.DEFER_BLOCKING 0x0 ;  /* 0x0000000000007b1d */ /* 0x000fec0000010000 */
[----:B------:R-:W5:Y:S02]  /*5780*/  LDS.128 R12, [R251] ;  /* 0x00000000fb0c7984 */ /* 0x000f640000000c00 */
        /* <DEDUP_REMOVED lines=17> */
[----:B------:R0:W-:Y:S02]  /*58a0*/  STSM.16.M88.4 [R88], R64 ;  /* 0x0000004058007844 */ /* 0x0001e40000000200 */
[----:B------:R-:W-:Y:S01]  /*58b0*/  BAR.SYNC.DEFER_BLOCKING 0x0 ;  /* 0x0000000000007b1d */ /* 0x000fe20000010000 */
[----:B0-----:R-:W-:-:S04]  /*58c0*/  IMAD R65, R0, UR4, RZ ;  /* 0x0000000400417c24 */ /* 0x001fc8000f8e02ff */
[C---:B------:R-:W-:Y:S01]  /*58d0*/  VIADD R67, R65.reuse, UR4 ;  /* 0x0000000441437c36 */ /* 0x040fe20008000000 */
[----:B------:R-:W-:-:S04]  /*58e0*/  LEA R64, P6, R65, R2, 0x1 ;  /* 0x0000000241407211 */ /* 0x000fc800078c08ff */
[----:B------:R-:W-:Y:S02]  /*58f0*/  LEA.HI.X.SX32 R65, R65, R3, 0x1, P6 ;  /* 0x0000000341417211 */ /* 0x000fe400030f0eff */
[----:B------:R-:W-:Y:S01]  /*5900*/  LEA R66, P6, R67, R2, 0x1 ;  /* 0x0000000243427211 */ /* 0x000fe200078c08ff */
[----:B------:R-:W0:Y:S01]  /*5910*/  LDS.128 R28, [R251] ;  /* 0x00000000fb1c7984 */ /* 0x000e220000000c00 */
[----:B------:R-:W-:Y:S06]  /*5920*/  BAR.SYNC.DEFER_BLOCKING 0x0 ;  /* 0x0000000000007b1d */ /* 0x000fec0000010000 */
[----:B------:R1:W-:Y:S02]  /*5930*/  STSM.16.M88.4 [R88], R68 ;  /* 0x0000004458007844 */ /* 0x0003e40000000200 */
[----:B------:R-:W-:Y:S01]  /*5940*/  BAR.SYNC.DEFER_BLOCKING 0x0 ;  /* 0x0000000000007b1d */ /* 0x000fe20000010000 */
[----:B-1----:R-:W-:-:S02]  /*5950*/  VIADD R68, R0, 0x5 ;  /* 0x0000000500447836 */ /* 0x002fc40000000000 */
[C---:B------:R-:W-:Y:S01]  /*5960*/  VIADD R70, R67.reuse, UR4 ;  /* 0x0000000443467c36 */ /* 0x040fe20008000000 */
[----:B------:R-:W-:Y:S01]  /*5970*/  LEA.HI.X.SX32 R67, R67, R3, 0x1, P6 ;  /* 0x0000000343437211 */ /* 0x000fe200030f0eff */
[----:B------:R-:W-:Y:S01]  /*5980*/  VIADD R71, R0, 0x6 ;  /* 0x0000000600477836 */ /* 0x000fe20000000000 */
[----:B------:R-:W-:Y:S02]  /*5990*/  LDS.128 R32, [R251] ;  /* 0x00000000fb207984 */ /* 0x000fe40000000c00 */
[----:B------:R-:W-:Y:S06]  /*59a0*/  BAR.SYNC.DEFER_BLOCKING 0x0 ;  /* 0x0000000000007b1d */ /* 0x000fec0000010000 */
[----:B------:R1:W-:Y:S02]  /*59b0*/  STSM.16.M88.4 [R88], R72 ;  /* 0x0000004858007844 */ /* 0x0003e40000000200 */
[----:B------:R-:W-:Y:S01]  /*59c0*/  BAR.SYNC.DEFER_BLOCKING 0x0 ;  /* 0x0000000000007b1d */ /* 0x000fe20000010000 */
[----:B-1----:R-:W-:-:S05]  /*59d0*/  PRMT R72, R60, 0x7632, R72 ;  /* 0x000076323c487816 */ /* 0x002fca0000000048 */
[----:B------:R-:W-:Y:S02]  /*59e0*/  LDS.128 R36, [R251] ;  /* 0x00000000fb247984 */ /* 0x000fe40000000c00 */
[----:B------:R-:W-:Y:S06]  /*59f0*/  BAR.SYNC.DEFER_BLOCKING 0x0 ;  /* 0x0000000000007b1d */ /* 0x000fec0000010000 */
[----:B------:R-:W-:Y:S02]  /*5a00*/  STSM.16.M88.4 [R88], R76 ;  /* 0x0000004c58007844 */ /* 0x000fe40000000200 */
[----:B------:R-:W-:Y:S06]  /*5a10*/  BAR.SYNC.DEFER_BLOCKING 0x0 ;  /* 0x0000000000007b1d */ /* 0x000fec0000010000 */
[----:B------:R-:W-:Y:S02]  /*5a20*/  LDS.128 R40, [R251] ;  /* 0x00000000fb287984 */ /* 0x000fe40000000c00 */
[----:B------:R-:W-:Y:S06]  /*5a30*/  BAR.SYNC.DEFER_BLOCKING 0x0 ;  /* 0x0000000000007b1d */ /* 0x000fec0000010000 */
[----:B------:R-:W-:Y:S02]  /*5a40*/  STSM.16.M88.4 [R88], R80 ;  /* 0x0000005058007844 */ /* 0x000fe40000000200 */
[----:B------:R-:W-:Y:S06]  /*5a50*/  BAR.SYNC.DEFER_BLOCKING 0x0 ;  /* 0x0000000000007b1d */ /* 0x000fec0000010000 */
[----:B------:R-:W1:Y:S02]  /*5a60*/  LDS.128 R44, [R251] ;  /* 0x00000000fb2c7984 */ /* 0x000e640000000c00 */
[----:B------:R-:W-:Y:S06]  /*5a70*/  BAR.SYNC.DEFER_BLOCKING 0x0 ;  /* 0x0000000000007b1d */ /* 0x000fec0000010000 */
[----:B------:R-:W-:Y:S02]  /*5a80*/  STSM.16.M88.4 [R88], R84 ;  /* 0x0000005458007844 */ /* 0x000fe40000000200 */
[----:B------:R-:W-:Y:S06]  /*5a90*/  BAR.SYNC.DEFER_BLOCKING 0x0 ;  /* 0x0000000000007b1d */ /* 0x000fec0000010000 */
[----:B------:R2:W-:Y:S01]  /*5aa0*/  @P5 STG.E.U16 desc[UR14][R64.64], R60 ;  /* 0x0000003c40005986 */ /* 0x0005e2000c10150e */
[----:B------:R-:W-:Y:S01]  /*5ab0*/  ISETP.LT.AND P5, PT, R68, UR5, !P0 ;  /* 0x0000000544007c0c */ /* 0x000fe2000c7a1270 */
[----:B------:R-:W-:Y:S01]  /*5ac0*/  ULDC UR5, c[0x0][0x22c] ;  /* 0x00008b0000057ab9 */ /* 0x000fe20000000800 */
[C---:B------:R-:W-:Y:S01]  /*5ad0*/  LEA R68, P6, R70.reuse, R2, 0x1 ;  /* 0x0000000246447211 */ /* 0x040fe200078c08ff */
[----:B------:R3:W-:Y:S01]  /*5ae0*/  @P4 STG.E.U16 desc[UR14][R66.64], R72 ;  /* 0x0000004842004986 */ /* 0x0007e2000c10150e */
[----:B------:R-:W-:Y:S01]  /*5af0*/  ISETP.LT.AND P4, PT, R71, UR5, !P0 ;  /* 0x0000000547007c0c */ /* 0x000fe2000c781270 */
[----:B------:R-:W-:Y:S01]  /*5b00*/  ULDC UR5, c[0x0][0x22c] ;  /* 0x00008b0000057ab9 */ /* 0x000fe20000000800 */
[C---:B------:R-:W-:Y:S01]  /*5b10*/  LEA.HI.X.SX32 R69, R70.reuse, R3, 0x1, P6 ;  /* 0x0000000346457211 */ /* 0x040fe200030f0eff */
[----:B------:R-:W-:Y:S01]  /*5b20*/  VIADD R70, R70, UR4 ;  /* 0x0000000446467c36 */ /* 0x000fe20008000000 */
[----:B------:R-:W-:Y:S01]  /*5b30*/  PRMT R71, R61, 0x7632, R71 ;  /* 0x000076323d477816 */ /* 0x000fe20000000047 */
[----:B------:R-:W1:Y:S01]  /*5b40*/  LDS.128 R248, [R251] ;  /* 0x00000000fbf87984 */ /* 0x000e620000000c00 */
[----:B--2---:R-:W-:-:S02]  /*5b50*/  VIADD R65, R0, 0x7 ;  /* 0x0000000700417836 */ /* 0x004fc40000000000 */
[CC--:B------:R-:W-:Y:S01]  /*5b60*/  LEA R64, P6, R70.reuse, R2.reuse, 0x1 ;  /* 0x0000000246407211 */ /* 0x0c0fe200078c08ff */
[C---:B------:R-:W-:Y:S01]  /*5b70*/  VIADD R60, R70.reuse, UR4 ;  /* 0x00000004463c7c36 */ /* 0x040fe20008000000 */
[----:B------:R2:W-:Y:S01]  /*5b80*/  @P2 STG.E.U16 desc[UR14][R68.64], R61 ;  /* 0x0000003d44002986 */ /* 0x0005e2000c10150e */
[----:B------:R-:W-:Y:S01]  /*5b90*/  ISETP.LT.AND P2, PT, R65, UR5, !P0 ;  /* 0x0000000541007c0c */ /* 0x000fe2000c741270 */
[----:B------:R-:W-:Y:S01]  /*5ba0*/  ULDC UR5, c[0x0][0x22c] ;  /* 0x00008b0000057ab9 */ /* 0x000fe20000000800 */
[----:B------:R-:W-:Y:S01]  /*5bb0*/  LEA.HI.X.SX32 R65, R70, R3, 0x1, P6 ;  /* 0x0000000346417211 */ /* 0x000fe200030f0eff */
[----:B------:R-:W-:Y:S01]  /*5bc0*/  VIADD R70, R0, 0x8 ;  /* 0x0000000800467836 */ /* 0x000fe20000000000 */
[----:B---3--:R-:W-:-:S03]  /*5bd0*/  LEA R66, P6, R60, R2, 0x1 ;  /* 0x000000023c427211 */ /* 0x008fc600078c08ff */
[----:B------:R3:W-:Y:S01]  /*5be0*/  @P1 STG.E.U16 desc[UR14][R64.64], R71 ;  /* 0x0000004740001986 */ /* 0x0007e2000c10150e */
[CC--:B------:R-:W-:Y:S01]  /*5bf0*/  LEA.HI.X.SX32 R67, R60.reuse, R3.reuse, 0x1, P6 ;  /* 0x000000033c437211 */ /* 0x0c0fe200030f0eff */
[----:B--2---:R-:W-:Y:S01]  /*5c00*/  VIADD R68, R60, UR4 ;  /* 0x000000043c447c36 */ /* 0x004fe20008000000 */
[----:B------:R-:W-:Y:S01]  /*5c10*/  ISETP.LT.AND P1, PT, R70, UR5, !P0 ;  /* 0x0000000546007c0c */ /* 0x000fe2000c721270 */
[----:B------:R-:W-:Y:S02]  /*5c20*/  VIADD R69, R0, 0x9 ;  /* 0x0000000900457836 */ /* 0x000fe40000000000 */
[----:B------:R2:W-:Y:S01]  /*5c30*/  @P3 STG.E.U16 desc[UR14][R66.64], R62 ;  /* 0x0000003e42003986 */ /* 0x0005e2000c10150e */
[----:B------:R-:W-:Y:S01]  /*5c40*/  ULDC UR5, c[0x0][0x22c] ;  /* 0x00008b0000057ab9 */ /* 0x000fe20000000800 */
[----:B------:R-:W-:Y:S02]  /*5c50*/  LEA R60, P6, R68, R2, 0x1 ;  /* 0x00000002443c7211 */ /* 0x000fe400078c08ff */
[----:B------:R-:W-:Y:S01]  /*5c60*/  ISETP.LT.AND P3, PT, R69, UR5, !P0 ;  /* 0x0000000545007c0c */ /* 0x000fe2000c761270 */
[----:B------:R-:W-:Y:S01]  /*5c70*/  VIADD R69, R0, 0xa ;  /* 0x0000000a00457836 */ /* 0x000fe20000000000 */
[C---:B------:R-:W-:Y:S01]  /*5c80*/  LEA.HI.X.SX32 R61, R68.reuse, R3, 0x1, P6 ;  /* 0x00000003443d7211 */ /* 0x040fe200030f0eff */
[----:B------:R-:W-:Y:S01]  /*5c90*/  VIADD R68, R68, UR4 ;  /* 0x0000000444447c36 */ /* 0x000fe20008000000 */
[----:B---3--:R-:W-:Y:S01]  /*5ca0*/  PRMT R65, R62, 0x7632, R65 ;  /* 0x000076323e417816 */ /* 0x008fe20000000041 */
[----:B------:R-:W-:-:S02]  /*5cb0*/  ULDC UR5, c[0x0][0x22c] ;  /* 0x00008b0000057ab9 */ /* 0x000fc40000000800 */
[C---:B--2---:R-:W-:Y:S02]  /*5cc0*/  VIADD R62, R68.reuse, UR4 ;  /* 0x00000004443e7c36 */ /* 0x044fe40008000000 */
[----:B------:R2:W-:Y:S01]  /*5cd0*/  @P5 STG.E.U16 desc[UR14][R60.64], R65 ;  /* 0x000000413c005986 */ /* 0x0005e2000c10150e */
[-C--:B------:R-:W-:Y:S01]  /*5ce0*/  LEA R64, P5, R68, R2.reuse, 0x1 ;  /* 0x0000000244407211 */ /* 0x080fe200078a08ff */
[----:B------:R-:W-:Y:S01]  /*5cf0*/  VIADD R67, R0, 0xb ;  /* 0x0000000b00437836 */ /* 0x000fe20000000000 */
[----:B------:R-:W-:Y:S02]  /*5d00*/  LEA R66, P6, R62, R2, 0x1 ;  /* 0x000000023e427211 */ /* 0x000fe400078c08ff */
[----:B--2---:R-:W-:Y:S01]  /*5d10*/  LEA.HI.X.SX32 R65, R68, R3, 0x1, P5 ;  /* 0x0000000344417211 */ /* 0x004fe200028f0eff */
[----:B------:R-:W-:Y:S01]  /*5d20*/  VIADD R61, R62, UR4 ;  /* 0x000000043e3d7c36 */ /* 0x000fe20008000000 */
[----:B------:R-:W-:Y:S01]  /*5d30*/  ISETP.LT.AND P5, PT, R69, UR5, !P0 ;  /* 0x0000000545007c0c */ /* 0x000fe2000c7a1270 */
[----:B------:R-:W-:-:S02]  /*5d40*/  ULDC UR5, c[0x0][0x22c] ;  /* 0x00008b0000057ab9 */ /* 0x000fc40000000800 */
[----:B------:R2:W-:Y:S01]  /*5d50*/  @P4 STG.E.U16 desc[UR14][R64.64], R63 ;  /* 0x0000003f40004986 */ /* 0x0005e2000c10150e */
[----:B------:R-:W-:Y:S01]  /*5d60*/  ISETP.LT.AND P4, PT, R67, UR5, !P0 ;  /* 0x0000000543007c0c */ /* 0x000fe2000c781270 */
[C---:B------:R-:W-:Y:S01]  /*5d70*/  VIADD R68, R61.reuse, UR4 ;  /* 0x000000043d447c36 */ /* 0x040fe20008000000 */
[-C--:B------:R-:W-:Y:S01]  /*5d80*/  LEA.HI.X.SX32 R67, R62, R3.reuse, 0x1, P6 ;  /* 0x000000033e437211 */ /* 0x080fe200030f0eff */
[----:B------:R-:W-:Y:S01]  /*5d90*/  VIADD R62, R0, 0xc ;  /* 0x0000000c003e7836 */ /* 0x000fe20000000000 */
[C---:B------:R-:W-:Y:S01]  /*5da0*/  LEA R60, P6, R61.reuse, R2, 0x1 ;  /* 0x000000023d3c7211 */ /* 0x040fe200078c08ff */
[----:B------:R-:W-:Y:S01]  /*5db0*/  ULDC UR5, c[0x0][0x22c] ;  /* 0x00008b0000057ab9 */ /* 0x000fe20000000800 */
[----:B------:R-:W-:Y:S02]  /*5dc0*/  VIADD R69, R68, UR4 ;  /* 0x0000000444457c36 */ /* 0x000fe40008000000 */
[----:B------:R-:W-:Y:S02]  /*5dd0*/  LEA.HI.X.SX32 R61, R61, R3, 0x1, P6 ;  /* 0x000000033d3d7211 */ /* 0x000fe400030f0eff */
[----:B--2---:R-:W-:Y:S01]  /*5de0*/  PRMT R65, R63, 0x7632, R65 ;  /* 0x000076323f417816 */ /* 0x004fe20000000041 */
[----:B------:R-:W-:-:S04]  /*5df0*/  VIADD R63, R0, 0xd ;  /* 0x0000000d003f7836 */ /* 0x000fc80000000000 */
[----:B------:R2:W-:Y:S01]  /*5e00*/  @P2 STG.E.U16 desc[UR14][R66.64], R65 ;  /* 0x0000004142002986 */ /* 0x0005e2000c10150e */
[----:B------:R-:W-:Y:S01]  /*5e10*/  ISETP.LT.AND P2, PT, R62, UR5, !P0 ;  /* 0x000000053e007c0c */ /* 0x000fe2000c741270 */
[----:B------:R-:W-:Y:S01]  /*5e20*/  ULDC UR5, c[0x0][0x22c] ;  /* 0x00008b0000057ab9 */ /* 0x000fe20000000800 */
[CC--:B------:R-:W-:Y:S01]  /*5e30*/  LEA R62, P6, R68.reuse, R2.reuse, 0x1 ;  /* 0x00000002443e7211 */ /* 0x0c0fe200078c08ff */
[----:B------:R3:W-:Y:S01]  /*5e40*/  @P1 STG.E.U16 desc[UR14][R60.64], R56 ;  /* 0x000000383c001986 */ /* 0x0007e2000c10150e */
[----:B------:R-:W-:Y:S01]  /*5e50*/  ISETP.LT.AND P1, PT, R63, UR5, !P0 ;  /* 0x000000053f007c0c */ /* 0x000fe2000c721270 */
[----:B------:R-:W-:Y:S01]  /*5e60*/  ULDC UR5, c[0x0][0x22c] ;  /* 0x00008b0000057ab9 */ /* 0x000fe20000000800 */
[----:B------:R-:W-:Y:S02]  /*5e70*/  LEA.HI.X.SX32 R63, R68, R3, 0x1, P6 ;  /* 0x00000003443f7211 */ /* 0x000fe400030f0eff */
[----:B------:R-:W-:Y:S02]  /*5e80*/  LEA R64, P6, R69, R2, 0x1 ;  /* 0x0000000245407211 */ /* 0x000fe400078c08ff */
[----:B------:R-:W-:Y:S01]  /*5e90*/  PRMT R68, R57, 0x7632, R68 ;  /* 0x0000763239447816 */ /* 0x000fe20000000044 */
[----:B--2---:R-:W-:Y:S01]  /*5ea0*/  VIADD R66, R0, 0xe ;  /* 0x0000000e00427836 */ /* 0x004fe20000000000 */
[----:B------:R-:W-:-:S02]  /*5eb0*/  PRMT R67, R56, 0x7632, R67 ;  /* 0x0000763238437816 */ /* 0x000fc40000000043 */
[CC--:B------:R-:W-:Y:S01]  /*5ec0*/  LEA.HI.X.SX32 R65, R69.reuse, R3.reuse, 0x1, P6 ;  /* 0x0000000345417211 */ /* 0x0c0fe200030f0eff */
[----:B------:R-:W-:Y:S02]  /*5ed0*/  VIADD R69, R69, UR4 ;  /* 0x0000000445457c36 */ /* 0x000fe40008000000 */
[----:B---3--:R-:W-:Y:S01]  /*5ee0*/  VIADD R61, R0, 0xf ;  /* 0x0000000f003d7836 */ /* 0x008fe20000000000 */
[----:B------:R2:W-:Y:S01]  /*5ef0*/  @P3 STG.E.U16 desc[UR14][R62.64], R67 ;  /* 0x000000433e003986 */ /* 0x0005e2000c10150e */
[----:B------:R-:W-:Y:S01]  /*5f00*/  ISETP.LT.AND P3, PT, R66, UR5, !P0 ;  /* 0x0000000542007c0c */ /* 0x000fe2000c761270 */
[C---:B------:R-:W-:Y:S01]  /*5f10*/  VIADD R56, R69.reuse, UR4 ;  /* 0x0000000445387c36 */ /* 0x040fe20008000000 */
[-C--:B------:R-:W-:Y:S01]  /*5f20*/  LEA R60, P6, R69, R2.reuse, 0x1 ;  /* 0x00000002453c7211 */ /* 0x080fe200078c08ff */
[----:B------:R-:W-:Y:S01]  /*5f30*/  ULDC UR5, c[0x0][0x22c] ;  /* 0x00008b0000057ab9 */ /* 0x000fe20000000800 */
[----:B------:R3:W-:Y:S01]  /*5f40*/  @P5 STG.E.U16 desc[UR14][R64.64], R57 ;  /* 0x0000003940005986 */ /* 0x0007e2000c10150e */
[----:B------:R-:W-:Y:S01]  /*5f50*/  ISETP.LT.AND P5, PT, R61, UR5, !P0 ;  /* 0x000000053d007c0c */ /* 0x000fe2000c7a1270 */
[----:B------:R-:W-:Y:S01]  /*5f60*/  VIADD R66, R0, 0x10 ;  /* 0x0000001000427836 */ /* 0x000fe20000000000 */
[----:B------:R-:W-:Y:S01]  /*5f70*/  LEA.HI.X.SX32 R61, R69, R3, 0x1, P6 ;  /* 0x00000003453d7211 */ /* 0x000fe200030f0eff */
[----:B------:R-:W-:Y:S01]  /*5f80*/  ULDC UR5, c[0x0][0x22c] ;  /* 0x00008b0000057ab9 */ /* 0x000fe20000000800 */
[----:B--2---:R-:W-:-:S03]  /*5f90*/  LEA R62, P6, R56, R2, 0x1 ;  /* 0x00000002383e7211 */ /* 0x004fc600078c08ff */
[----:B------:R2:W-:Y:S01]  /*5fa0*/  @P4 STG.E.U16 desc[UR14][R60.64], R68 ;  /* 0x000000443c004986 */ /* 0x0005e2000c10150e */
[----:B------:R-:W-:Y:S01]  /*5fb0*/  ISETP.LT.AND P4, PT, R66, UR5, !P0 ;  /* 0x0000000542007c0c */ /* 0x000fe2000c781270 */
[----:B------:R-:W-:Y:S01]  /*5fc0*/  ULDC UR5, c[0x0][0x22c] ;  /* 0x00008b0000057ab9 */ /* 0x000fe20000000800 */
[CC--:B------:R-:W-:Y:S01]  /*5fd0*/  LEA.HI.X.SX32 R63, R56.reuse, R3.reuse, 0x1, P6 ;  /* 0x00000003383f7211 */ /* 0x0c0fe200030f0eff */
[----:B---3--:R-:W-:Y:S02]  /*5fe0*/  VIADD R64, R56, UR4 ;  /* 0x0000000438407c36 */ /* 0x008fe40008000000 */
[----:B------:R-:W-:Y:S02]  /*5ff0*/  VIADD R65, R0, 0x11 ;  /* 0x0000001100417836 */ /* 0x000fe40000000000 */
[----:B------:R3:W-:Y:S01]  /*6000*/  @P2 STG.E.U16 desc[UR14][R62.64], R58 ;  /* 0x0000003a3e002986 */ /* 0x0007e2000c10150e */
[----:B------:R-:W-:Y:S02]  /*6010*/  LEA R56, P6, R64, R2, 0x1 ;  /* 0x0000000240387211 */ /* 0x000fe400078c08ff */
[----:B------:R-:W-:Y:S01]  /*6020*/  ISETP.LT.AND P2, PT, R65, UR5, !P0 ;  /* 0x0000000541007c0c */ /* 0x000fe2000c741270 */
[----:B------:R-:W-:Y:S01]  /*6030*/  VIADD R65, R0, 0x12 ;  /* 0x0000001200417836 */ /* 0x000fe20000000000 */
[C---:B------:R-:W-:Y:S01]  /*6040*/  LEA.HI.X.SX32 R57, R64.reuse, R3, 0x1, P6 ;  /* 0x0000000340397211 */ /* 0x040fe200030f0eff */
[----:B------:R-:W-:Y:S01]  /*6050*/  VIADD R64, R64, UR4 ;  /* 0x0000000440407c36 */ /* 0x000fe20008000000 */
[----:B--2---:R-:W-:Y:S01]  /*6060*/  PRMT R61, R58, 0x7632, R61 ;  /* 0x000076323a3d7816 */ /* 0x004fe2000000003d */
[----:B------:R-:W-:-:S04]  /*6070*/  ULDC UR5, c[0x0][0x22c] ;  /* 0x00008b0000057ab9 */ /* 0x000fc80000000800 */
[----:B------:R2:W-:Y:S01]  /*6080*/  @P1 STG.E.U16 desc[UR14][R56.64], R61 ;  /* 0x0000003d38001986 */ /* 0x0005e2000c10150e */
[C---:B------:R-:W-:Y:S01]  /*6090*/  LEA R60, P1, R64.reuse, R2, 0x1 ;  /* 0x00000002403c7211 */ /* 0x040fe200078208ff */
[----:B---3--:R-:W-:Y:S02]  /*60a0*/  VIADD R58, R64, UR4 ;  /* 0x00000004403a7c36 */ /* 0x008fe40008000000 */
[----:B------:R-:W-:-:S03]  /*60b0*/  VIADD R63, R0, 0x13 ;  /* 0x00000013003f7836 */ /* 0x000fc60000000000 */
[-C--:B------:R-:W-:Y:S02]  /*60c0*/  LEA R62, P6, R58, R2.reuse, 0x1 ;  /* 0x000000023a3e7211 */ /* 0x080fe400078c08ff */
[-C--:B--2---:R-:W-:Y:S01]  /*60d0*/  LEA.HI.X.SX32 R61, R64, R3.reuse, 0x1, P1 ;  /* 0x00000003403d7211 */ /* 0x084fe200008f0eff */
[C---:B------:R-:W-:Y:S01]  /*60e0*/  VIADD R57, R58.reuse, UR4 ;  /* 0x000000043a397c36 */ /* 0x040fe20008000000 */
[----:B------:R-:W-:Y:S01]  /*60f0*/  ISETP.LT.AND P1, PT, R65, UR5, !P0 ;  /* 0x0000000541007c0c */ /* 0x000fe2000c721270 */
[----:B------:R-:W-:Y:S02]  /*6100*/  ULDC UR5, c[0x0][0x22c] ;  /* 0x00008b0000057ab9 */ /* 0x000fe40000000800 */
[----:B------:R2:W-:Y:S01]  /*6110*/  @P3 STG.E.U16 desc[UR14][R60.64], R59 ;  /* 0x0000003b3c003986 */ /* 0x0005e2000c10150e */
[----:B------:R-:W-:Y:S01]  /*6120*/  ISETP.LT.AND P3, PT, R63, UR5, !P0 ;  /* 0x000000053f007c0c */ /* 0x000fe2000c761270 */
[C---:B------:R-:W-:Y:S01]  /*6130*/  VIADD R64, R57.reuse, UR4 ;  /* 0x0000000439407c36 */ /* 0x040fe20008000000 */
[----:B------:R-:W-:Y:S01]  /*6140*/  LEA.HI.X.SX32 R63, R58, R3, 0x1, P6 ;  /* 0x000000033a3f7211 */ /* 0x000fe200030f0eff */
[----:B------:R-:W-:Y:S01]  /*6150*/  VIADD R58, R0, 0x14 ;  /* 0x00000014003a7836 */ /* 0x000fe20000000000 */
[----:B------:R-:W-:Y:S01]  /*6160*/  LEA R56, P6, R57, R2, 0x1 ;  /* 0x0000000239387211 */ /* 0x000fe200078c08ff */
[----:B------:R-:W-:Y:S01]  /*6170*/  ULDC UR5, c[0x0][0x22c] ;  /* 0x00008b0000057ab9 */ /* 0x000fe20000000800 */
[----:B------:R-:W-:-:S02]  /*6180*/  VIADD R65, R64, UR4 ;  /* 0x0000000440417c36 */ /* 0x000fc40008000000 */
        /* <DEDUP_REMOVED lines=127> */
[----:B----4-:R3:W-:Y:S01]  /*6980*/  @P2 STG.E.U16 desc[UR14][R48.64], R16 ;  /* 0x0000001030002986 */ /* 0x0107e2000c10150e */
        /* <DEDUP_REMOVED lines=59> */
[----:B-----5:R3:W-:Y:S01]  /*6d40*/  @P5 STG.E.U16 desc[UR14][R16.64], R12 ;  /* 0x0000000c10005986 */ /* 0x0207e2000c10150e */
        /* <DEDUP_REMOVED lines=148> */
[----:B------:R-:W-:Y:S01]  /*7690*/  LEA R4, P6, R12, R2, 0x1 ;  /* 0x000000020c047211 */ /* 0x000fe200078c08ff */
[C---:B------:R-:W-:Y:S01]  /*76a0*/  VIADD R15, R0.reuse, 0x7f ;  /* 0x0000007f000f7836 */ /* 0x040fe20000000000 */
[----:B------:R-:W-:Y:S01]  /*76b0*/  ISETP.LT.AND P5, PT, R13, UR5, !P0 ;  /* 0x000000050d007c0c */ /* 0x000fe2000c7a1270 */
[----:B------:R-:W-:Y:S01]  /*76c0*/  VIADD R13, R0, 0x42 ;  /* 0x00000042000d7836 */ /* 0x000fe20000000000 */
[C---:B------:R-:W-:Y:S01]  /*76d0*/  LEA.HI.X.SX32 R5, R12.reuse, R3, 0x1, P6 ;  /* 0x000000030c057211 */ /* 0x040fe200030f0eff */
[----:B------:R-:W-:Y:S01]  /*76e0*/  VIADD R12, R12, UR4 ;  /* 0x000000040c0c7c36 */ /* 0x000fe20008000000 */
[----:B--2---:R-:W-:Y:S01]  /*76f0*/  PRMT R9, R6, 0x7632, R9 ;  /* 0x0000763206097816 */ /* 0x004fe20000000009 */
[----:B------:R-:W-:Y:S01]  /*7700*/  ULDC UR5, c[0x0][0x22c] ;  /* 0x00008b0000057ab9 */ /* 0x000fe20000000800 */
[----:B------:R-:W-:-:S03]  /*7710*/  VIADD R16, R0, 0x7e ;  /* 0x0000007e00107836 */ /* 0x000fc60000000000 */
        /* <DEDUP_REMOVED lines=27> */
[-C--:B------:R-:W-:Y:S01]  /*78d0*/  LEA.HI.X.SX32 R7, R12, R3.reuse, 0x1, P6 ;  /* 0x000000030c077211 */ /* 0x080fe200030f0eff */
[----:B------:R-:W-:Y:S01]  /*78e0*/  VIADD R12, R0, 0x48 ;  /* 0x00000048000c7836 */ /* 0x000fe20000000000 */
[C---:B------:R-:W-:Y:S02]  /*78f0*/  LEA R8, P6, R13.reuse, R2, 0x1 ;  /* 0x000000020d087211 */ /* 0x040fe400078c08ff */
[----:B--2---:R-:W-:Y:S01]  /*7900*/  PRMT R11, R20, 0x7632, R11 ;  /* 0x00007632140b7816 */ /* 0x004fe2000000000b */
[----:B------:R-:W-:Y:S01]  /*7910*/  VIADD R10, R0, 0x46 ;  /* 0x00000046000a7836 */ /* 0x000fe20000000000 */
[C---:B------:R-:W-:Y:S01]  /*7920*/  LEA.HI.X.SX32 R9, R13.reuse, R3, 0x1, P6 ;  /* 0x000000030d097211 */ /* 0x040fe200030f0eff */
[----:B------:R-:W-:-:S02]  /*7930*/  VIADD R13, R13, UR4 ;  /* 0x000000040d0d7c36 */ /* 0x000fc40008000000 */
[----:B------:R2:W-:Y:S01]  /*7940*/  @P5 STG.E.U16 desc[UR14][R6.64], R11 ;  /* 0x0000000b06005986 */ /* 0x0005e2000c10150e */
[----:B---3--:R-:W-:Y:S01]  /*7950*/  VIADD R5, R0, 0x47 ;  /* 0x0000004700057836 */ /* 0x008fe20000000000 */
[----:B------:R-:W-:Y:S01]  /*7960*/  ISETP.LT.AND P5, PT, R10, UR5, !P0 ;  /* 0x000000050a007c0c */ /* 0x000fe2000c7a1270 */
[C---:B------:R-:W-:Y:S01]  /*7970*/  VIADD R10, R13.reuse, UR4 ;  /* 0x000000040d0a7c36 */ /* 0x040fe20008000000 */
[-C--:B------:R-:W-:Y:S01]  /*7980*/  LEA R4, P6, R13, R2.reuse, 0x1 ;  /* 0x000000020d047211 */ /* 0x080fe200078c08ff */
[----:B------:R-:W-:Y:S01]  /*7990*/  ULDC UR5, c[0x0][0x22c] ;  /* 0x00008b0000057ab9 */ /* 0x000fe20000000800 */
[----:B------:R3:W-:Y:S01]  /*79a0*/  @P4 STG.E.U16 desc[UR14][R8.64], R21 ;  /* 0x0000001508004986 */ /* 0x0007e2000c10150e */
[----:B------:R-:W-:Y:S01]  /*79b0*/  ISETP.LT.AND P4, PT, R5, UR5, !P0 ;  /* 0x0000000505007c0c */ /* 0x000fe2000c781270 */
[----:B------:R-:W-:Y:S01]  /*79c0*/  ULDC UR5, c[0x0][0x22c] ;  /* 0x00008b0000057ab9 */ /* 0x000fe20000000800 */
[----:B------:R-:W-:Y:S02]  /*79d0*/  LEA.HI.X.SX32 R5, R13, R3, 0x1, P6 ;  /* 0x000000030d057211 */ /* 0x000fe400030f0eff */
[C---:B--2---:R-:W-:Y:S01]  /*79e0*/  LEA R6, P6, R10.reuse, R2, 0x1 ;  /* 0x000000020a067211 */ /* 0x044fe200078c08ff */
[----:B------:R-:W-:-:S03]  /*79f0*/  VIADD R11, R10, UR4 ;  /* 0x000000040a0b7c36 */ /* 0x000fc60008000000 */
[----:B------:R-:W-:Y:S01]  /*7a00*/  LEA.HI.X.SX32 R7, R10, R3, 0x1, P6 ;  /* 0x000000030a077211 */ /* 0x000fe200030f0eff */
[----:B------:R-:W-:Y:S01]  /*7a10*/  VIADD R10, R0, 0x49 ;  /* 0x00000049000a7836 */ /* 0x000fe20000000000 */
[----:B---3--:R-:W-:Y:S02]  /*7a20*/  PRMT R9, R21, 0x7632, R9 ;  /* 0x0000763215097816 */ /* 0x008fe40000000009 */
[----:B------:R-:W-:-:S03]  /*7a30*/  LEA R8, P6, R11, R2, 0x1 ;  /* 0x000000020b087211 */ /* 0x000fc600078c08ff */
[----:B------:R2:W-:Y:S01]  /*7a40*/  @P2 STG.E.U16 desc[UR14][R4.64], R9 ;  /* 0x0000000904002986 */ /* 0x0005e2000c10150e */
[----:B------:R-:W-:Y:S01]  /*7a50*/  ISETP.LT.AND P2, PT, R12, UR5, !P0 ;  /* 0x000000050c007c0c */ /* 0x000fe2000c741270 */
[----:B------:R-:W-:Y:S01]  /*7a60*/  ULDC UR5, c[0x0][0x22c] ;  /* 0x00008b0000057ab9 */ /* 0x000fe20000000800 */
[----:B------:R-:W-:Y:S01]  /*7a70*/  PRMT R12, R23, 0x7632, R12 ;  /* 0x00007632170c7816 */ /* 0x000fe2000000000c */
[----:B------:R3:W-:Y:S01]  /*7a80*/  @P1 STG.E.U16 desc[UR14][R6.64], R22 ;  /* 0x0000001606001986 */ /* 0x0007e2000c10150e */
[----:B------:R-:W-:Y:S01]  /*7a90*/  ISETP.LT.AND P1, PT, R10, UR5, !P0 ;  /* 0x000000050a007c0c */ /* 0x000fe2000c721270 */
[----:B------:R-:W-:Y:S01]  /*7aa0*/  VIADD R10, R0, 0x4a ;  /* 0x0000004a000a7836 */ /* 0x000fe20000000000 */
[----:B------:R-:W-:Y:S01]  /*7ab0*/  ULDC UR5, c[0x0][0x22c] ;  /* 0x00008b0000057ab9 */ /* 0x000fe20000000800 */
[C---:B--2---:R-:W-:Y:S01]  /*7ac0*/  LEA.HI.X.SX32 R9, R11.reuse, R3, 0x1, P6 ;  /* 0x000000030b097211 */ /* 0x044fe200030f0eff */
[----:B------:R-:W-:Y:S01]  /*7ad0*/  VIADD R11, R11, UR4 ;  /* 0x000000040b0b7c36 */ /* 0x000fe20008000000 */
[----:B------:R-:W-:-:S03]  /*7ae0*/  PRMT R5, R22, 0x7632, R5 ;  /* 0x0000763216057816 */ /* 0x000fc60000000005 */
[C---:B---3--:R-:W-:Y:S02]  /*7af0*/  VIADD R7, R11.reuse, UR4 ;  /* 0x000000040b077c36 */ /* 0x048fe40008000000 */
[----:B------:R2:W-:Y:S01]  /*7b00*/  @P3 STG.E.U16 desc[UR14][R8.64], R5 ;  /* 0x0000000508003986 */ /* 0x0005e2000c10150e */
[-C--:B------:R-:W-:Y:S02]  /*7b10*/  LEA R4, P3, R11, R2.reuse, 0x1 ;  /* 0x000000020b047211 */ /* 0x080fe400078608ff */
[----:B------:R-:W-:Y:S02]  /*7b20*/  LEA R6, P6, R7, R2, 0x1 ;  /* 0x0000000207067211 */ /* 0x000fe400078c08ff */
[-C--:B--2---:R-:W-:Y:S01]  /*7b30*/  LEA.HI.X.SX32 R5, R11, R3.reuse, 0x1, P3 ;  /* 0x000000030b057211 */ /* 0x084fe200018f0eff */
[C---:B------:R-:W-:Y:S01]  /*7b40*/  VIADD R9, R7.reuse, UR4 ;  /* 0x0000000407097c36 */ /* 0x040fe20008000000 */
[----:B------:R-:W-:Y:S01]  /*7b50*/  ISETP.LT.AND P3, PT, R10, UR5, !P0 ;  /* 0x000000050a007c0c */ /* 0x000fe2000c761270 */
[----:B------:R-:W-:Y:S01]  /*7b60*/  VIADD R10, R0, 0x4b ;  /* 0x0000004b000a7836 */ /* 0x000fe20000000000 */
[----:B------:R-:W-:Y:S01]  /*7b70*/  ULDC UR5, c[0x0][0x22c] ;  /* 0x00008b0000057ab9 */ /* 0x000fe20000000800 */
[----:B------:R2:W-:Y:S01]  /*7b80*/  @P5 STG.E.U16 desc[UR14][R4.64], R23 ;  /* 0x0000001704005986 */ /* 0x0005e2000c10150e */
[----:B------:R-:W-:-:S02]  /*7b90*/  LEA.HI.X.SX32 R7, R7, R3, 0x1, P6 ;  /* 0x0000000307077211 */ /* 0x000fc400030f0eff */
[----:B------:R-:W-:Y:S01]  /*7ba0*/  ISETP.LT.AND P5, PT, R10, UR5, !P0 ;  /* 0x000000050a007c0c */ /* 0x000fe2000c7a1270 */
[----:B------:R-:W-:Y:S01]  /*7bb0*/  VIADD R10, R0, 0x4c ;  /* 0x0000004c000a7836 */ /* 0x000fe20000000000 */
[----:B------:R-:W-:Y:S01]  /*7bc0*/  ULDC UR5, c[0x0][0x22c] ;  /* 0x00008b0000057ab9 */ /* 0x000fe20000000800 */
[CC--:B------:R-:W-:Y:S01]  /*7bd0*/  LEA R8, P6, R9.reuse, R2.reuse, 0x1 ;  /* 0x0000000209087211 */ /* 0x0c0fe200078c08ff */
[----:B------:R3:W-:Y:S02]  /*7be0*/  @P4 STG.E.U16 desc[UR14][R6.64], R12 ;  /* 0x0000000c06004986 */ /* 0x0007e4000c10150e */
[----:B------:R-:W-:Y:S01]  /*7bf0*/  ISETP.LT.AND P4, PT, R10, UR5, !P0 ;  /* 0x000000050a007c0c */ /* 0x000fe2000c781270 */
[C---:B------:R-:W-:Y:S01]  /*7c00*/  VIADD R10, R9.reuse, UR4 ;  /* 0x00000004090a7c36 */ /* 0x040fe20008000000 */
[-C--:B------:R-:W-:Y:S01]  /*7c10*/  LEA.HI.X.SX32 R9, R9, R3.reuse, 0x1, P6 ;  /* 0x0000000309097211 */ /* 0x080fe200030f0eff */
[----:B--2---:R-:W-:Y:S01]  /*7c20*/  VIADD R5, R0, 0x4d ;  /* 0x0000004d00057836 */ /* 0x004fe20000000000 */
[----:B------:R-:W-:Y:S01]  /*7c30*/  ULDC UR5, c[0x0][0x22c] ;  /* 0x00008b0000057ab9 */ /* 0x000fe20000000800 */
[C---:B------:R-:W-:Y:S01]  /*7c40*/  VIADD R11, R10.reuse, UR4 ;  /* 0x000000040a0b7c36 */ /* 0x040fe20008000000 */
[CC--:B------:R-:W-:Y:S01]  /*7c50*/  LEA R4, P6, R10.reuse, R2.reuse, 0x1 ;  /* 0x000000020a047211 */ /* 0x0c0fe200078c08ff */
[----:B------:R2:W-:Y:S01]  /*7c60*/  @P2 STG.E.U16 desc[UR14][R8.64], R24 ;  /* 0x0000001808002986 */ /* 0x0005e2000c10150e */
[----:B------:R-:W-:Y:S01]  /*7c70*/  ISETP.LT.AND P2, PT, R5, UR5, !P0 ;  /* 0x0000000505007c0c */ /* 0x000fe2000c741270 */
[----:B------:R-:W-:Y:S01]  /*7c80*/  ULDC UR5, c[0x0][0x22c] ;  /* 0x00008b0000057ab9 */ /* 0x000fe20000000800 */
[----:B------:R-:W-:Y:S01]  /*7c90*/  LEA.HI.X.SX32 R5, R10, R3, 0x1, P6 ;  /* 0x000000030a057211 */ /* 0x000fe200030f0eff */
[----:B------:R-:W-:Y:S01]  /*7ca0*/  VIADD R10, R0, 0x4e ;  /* 0x0000004e000a7836 */ /* 0x000fe20000000000 */
[----:B---3--:R-:W-:-:S02]  /*7cb0*/  LEA R6, P6, R11, R2, 0x1 ;  /* 0x000000020b067211 */ /* 0x008fc400078c08ff */
[----:B------:R-:W-:Y:S02]  /*7cc0*/  PRMT R12, R24, 0x7632, R12 ;  /* 0x00007632180c7816 */ /* 0x000fe4000000000c */
[CC--:B------:R-:W-:Y:S01]  /*7cd0*/  LEA.HI.X.SX32 R7, R11.reuse, R3.reuse, 0x1, P6 ;  /* 0x000000030b077211 */ /* 0x0c0fe200030f0eff */
[----:B------:R-:W-:Y:S02]  /*7ce0*/  VIADD R11, R11, UR4 ;  /* 0x000000040b0b7c36 */ /* 0x000fe40008000000 */
[----:B--2---:R-:W-:Y:S01]  /*7cf0*/  VIADD R9, R0, 0x4f ;  /* 0x0000004f00097836 */ /* 0x004fe20000000000 */
[----:B------:R2:W-:Y:S01]  /*7d00*/  @P1 STG.E.U16 desc[UR14][R4.64], R12 ;  /* 0x0000000c04001986 */ /* 0x0005e2000c10150e */
[----:B------:R-:W-:Y:S01]  /*7d10*/  ISETP.LT.AND P1, PT, R10, UR5, !P0 ;  /* 0x000000050a007c0c */ /* 0x000fe2000c721270 */
[----:B------:R-:W-:Y:S01]  /*7d20*/  ULDC UR5, c[0x0][0x22c] ;  /* 0x00008b0000057ab9 */ /* 0x000fe20000000800 */
[CC--:B------:R-:W-:Y:S01]  /*7d30*/  LEA R8, P6, R11.reuse, R2.reuse, 0x1 ;  /* 0x000000020b087211 */ /* 0x0c0fe200078c08ff */
[----:B------:R-:W-:Y:S01]  /*7d40*/  VIADD R10, R11, UR4 ;  /* 0x000000040b0a7c36 */ /* 0x000fe20008000000 */
[----:B------:R3:W-:Y:S01]  /*7d50*/  @P3 STG.E.U16 desc[UR14][R6.64], R25 ;  /* 0x0000001906003986 */ /* 0x0007e2000c10150e */
[----:B------:R-:W-:Y:S01]  /*7d60*/  ISETP.LT.AND P3, PT, R9, UR5, !P0 ;  /* 0x0000000509007c0c */ /* 0x000fe2000c761270 */
[----:B------:R-:W-:Y:S01]  /*7d70*/  ULDC UR5, c[0x0][0x22c] ;  /* 0x00008b0000057ab9 */ /* 0x000fe20000000800 */
[----:B------:R-:W-:Y:S01]  /*7d80*/  LEA.HI.X.SX32 R9, R11, R3, 0x1, P6 ;  /* 0x000000030b097211 */ /* 0x000fe200030f0eff */
[C---:B------:R-:W-:Y:S01]  /*7d90*/  VIADD R11, R10.reuse, UR4 ;  /* 0x000000040a0b7c36 */ /* 0x040fe20008000000 */
[----:B--2---:R-:W-:Y:S01]  /*7da0*/  LEA R4, P6, R10, R2, 0x1 ;  /* 0x000000020a047211 */ /* 0x004fe200078c08ff */
[----:B------:R-:W-:-:S03]  /*7db0*/  VIADD R12, R0, 0x50 ;  /* 0x00000050000c7836 */ /* 0x000fc60000000000 */
[----:B------:R-:W-:Y:S01]  /*7dc0*/  LEA.HI.X.SX32 R5, R10, R3, 0x1, P6 ;  /* 0x000000030a057211 */ /* 0x000fe200030f0eff */
[----:B------:R-:W-:Y:S01]  /*7dd0*/  VIADD R10, R0, 0x51 ;  /* 0x00000051000a7836 */ /* 0x000fe20000000000 */
[----:B---3--:R-:W-:Y:S02]  /*7de0*/  PRMT R7, R25, 0x7632, R7 ;  /* 0x0000763219077816 */ /* 0x008fe40000000007 */
[----:B------:R-:W-:Y:S01]  /*7df0*/  ISETP.LT.AND P6, PT, R12, UR5, !P0 ;  /* 0x000000050c007c0c */ /* 0x000fe2000c7c1270 */
[----:B------:R-:W-:Y:S01]  /*7e00*/  ULDC UR5, c[0x0][0x22c] ;  /* 0x00008b0000057ab9 */ /* 0x000fe20000000800 */
[----:B------:R-:W-:Y:S01]  /*7e10*/  VIADD R12, R0, 0x52 ;  /* 0x00000052000c7836 */ /* 0x000fe20000000000 */
[----:B------:R2:W-:Y:S01]  /*7e20*/  @P5 STG.E.U16 desc[UR14][R8.64], R7 ;  /* 0x0000000708005986 */ /* 0x0005e2000c10150e */
[----:B------:R-:W-:-:S03]  /*7e30*/  LEA R6, P5, R11, R2, 0x1 ;  /* 0x000000020b067211 */ /* 0x000fc600078a08ff */
[----:B------:R3:W-:Y:S01]  /*7e40*/  @P4 STG.E.U16 desc[UR14][R4.64], R26 ;  /* 0x0000001a04004986 */ /* 0x0007e2000c10150e */
[C---:B--2---:R-:W-:Y:S01]  /*7e50*/  LEA.HI.X.SX32 R7, R11.reuse, R3, 0x1, P5 ;  /* 0x000000030b077211 */ /* 0x044fe200028f0eff */
[----:B------:R-:W-:Y:S01]  /*7e60*/  VIADD R11, R11, UR4 ;  /* 0x000000040b0b7c36 */ /* 0x000fe20008000000 */
[----:B------:R-:W-:Y:S02]  /*7e70*/  PRMT R9, R26, 0x7632, R9 ;  /* 0x000076321a097816 */ /* 0x000fe40000000009 */
[----:B------:R-:W-:Y:S01]  /*7e80*/  ISETP.LT.AND P5, PT, R10, UR5, !P0 ;  /* 0x000000050a007c0c */ /* 0x000fe2000c7a1270 */
[C---:B------:R-:W-:Y:S01]  /*7e90*/  VIADD R10, R11.reuse, UR4 ;  /* 0x000000040b0a7c36 */ /* 0x040fe20008000000 */
[----:B------:R-:W-:Y:S01]  /*7ea0*/  ULDC UR5, c[0x0][0x22c] ;  /* 0x00008b0000057ab9 */ /* 0x000fe20000000800 */
[----:B------:R2:W-:Y:S01]  /*7eb0*/  @P2 STG.E.U16 desc[UR14][R6.64], R9 ;  /* 0x0000000906002986 */ /* 0x0005e2000c10150e */
[-C--:B------:R-:W-:Y:S01]  /*7ec0*/  LEA R8, P2, R11, R2.reuse, 0x1 ;  /* 0x000000020b087211 */ /* 0x080fe200078408ff */
[----:B---3--:R-:W-:Y:S01]  /*7ed0*/  VIADD R5, R0, 0x53 ;  /* 0x0000005300057836 */ /* 0x008fe20000000000 */
[----:B------:R-:W-:-:S02]  /*7ee0*/  LEA R4, P4, R10, R2, 0x1 ;  /* 0x000000020a047211 */ /* 0x000fc400078808ff */
[-C--:B--2---:R-:W-:Y:S01]  /*7ef0*/  LEA.HI.X.SX32 R9, R11, R3.reuse, 0x1, P2 ;  /* 0x000000030b097211 */ /* 0x084fe200010f0eff */
[----:B------:R-:W-:Y:S01]  /*7f00*/  VIADD R6, R0, 0x54 ;  /* 0x0000005400067836 */ /* 0x000fe20000000000 */
[----:B------:R-:W-:Y:S01]  /*7f10*/  ISETP.LT.AND P2, PT, R12, UR5, !P0 ;  /* 0x000000050c007c0c */ /* 0x000fe2000c741270 */
[----:B------:R-:W-:Y:S01]  /*7f20*/  ULDC UR5, c[0x0][0x22c] ;  /* 0x00008b0000057ab9 */ /* 0x000fe20000000800 */
[----:B------:R-:W-:Y:S01]  /*7f30*/  PRMT R7, R27, 0x7632, R7 ;  /* 0x000076321b077816 */ /* 0x000fe20000000007 */
[----:B------:R-:W-:Y:S01]  /*7f40*/  @P1 STG.E.U16 desc[UR14][R8.64], R27 ;  /* 0x0000001b08001986 */ /* 0x000fe2000c10150e */
[----:B------:R-:W-:Y:S01]  /*7f50*/  ISETP.LT.AND P1, PT, R5, UR5, !P0 ;  /* 0x0000000505007c0c */ /* 0x000fe2000c721270 */
[----:B------:R-:W-:Y:S01]  /*7f60*/  ULDC UR5, c[0x0][0x22c] ;  /* 0x00008b0000057ab9 */ /* 0x000fe20000000800 */
[C---:B------:R-:W-:Y:S01]  /*7f70*/  LEA.HI.X.SX32 R5, R10.reuse, R3, 0x1, P4 ;  /* 0x000000030a057211 */ /* 0x040fe200020f0eff */
[----:B------:R-:W-:Y:S01]  /*7f80*/  VIADD R10, R10, UR4 ;  /* 0x000000040a0a7c36 */ /* 0x000fe20008000000 */
[----:B------:R-:W-:Y:S01]  /*7f90*/  ISETP.LT.AND P4, PT, R6, UR5, !P0 ;  /* 0x0000000506007c0c */ /* 0x000fe2000c781270 */
[----:B------:R-:W-:Y:S01]  /*7fa0*/  VIADD R12, R0, 0x55 ;  /* 0x00000055000c7836 */ /* 0x000fe20000000000 */
[----:B------:R-:W-:Y:S01]  /*7fb0*/  ULDC UR5, c[0x0][0x22c] ;  /* 0x00008b0000057ab9 */ /* 0x000fe20000000800 */
[----:B------:R2:W-:Y:S01]  /*7fc0*/  @P3 STG.E.U16 desc[UR14][R4.64], R7 ;  /* 0x0000000704003986 */ /* 0x0005e2000c10150e */
[C---:B------:R-:W-:Y:S01]  /*7fd0*/  LEA R6, P3, R10.reuse, R2, 0x1 ;  /* 0x000000020a067211 */ /* 0x040fe200078608ff */
[----:B------:R-:W-:Y:S01]  /*7fe0*/  VIADD R11, R10, UR4 ;  /* 0x000000040a0b7c36 */ /* 0x000fe20008000000 */
[----:B------:R-:W-:-:S02]  /*7ff0*/  ULDC UR4, c[0x0][0x248] ;  /* 0x0000920000047ab9 */ /* 0x000fc40000000800 */
[-C--:B--2---:R-:W-:Y:S01]  /*8000*/  LEA.HI.X.SX32 R7, R10, R3.reuse, 0x1, P3 ;  /* 0x000000030a077211 */ /* 0x084fe200018f0eff */
[C---:B------:R-:W-:Y:S01]  /*8010*/  VIADD R10, R11.reuse, UR4 ;  /* 0x000000040b0a7c36 */ /* 0x040fe20008000000 */
[CC--:B------:R-:W-:Y:S01]  /*8020*/  LEA R8, P3, R11.reuse, R2.reuse, 0x1 ;  /* 0x000000020b087211 */ /* 0x0c0fe200078608ff */
[----:B------:R-:W-:Y:S01]  /*8030*/  ULDC UR4, c[0x0][0x248] ;  /* 0x0000920000047ab9 */ /* 0x000fe20000000800 */
[----:B0-----:R-:W-:Y:S01]  /*8040*/  PRMT R5, R28, 0x7632, R5 ;  /* 0x000076321c057816 */ /* 0x001fe20000000005 */
[----:B------:R-:W-:Y:S01]  /*8050*/  @P6 STG.E.U16 desc[UR14][R6.64], R28 ;  /* 0x0000001c06006986 */ /* 0x000fe2000c10150e */
[----:B------:R-:W-:Y:S01]  /*8060*/  LEA.HI.X.SX32 R9, R11, R3, 0x1, P3 ;  /* 0x000000030b097211 */ /* 0x000fe200018f0eff */
[----:B------:R-:W-:Y:S01]  /*8070*/  VIADD R11, R0, 0x56 ;  /* 0x00000056000b7836 */ /* 0x000fe20000000000 */
[----:B------:R-:W-:Y:S02]  /*8080*/  LEA R4, P6, R10, R2, 0x1 ;  /* 0x000000020a047211 */ /* 0x000fe400078c08ff */
[----:B------:R-:W-:Y:S01]  /*8090*/  ISETP.LT.AND P3, PT, R12, UR5, !P0 ;  /* 0x000000050c007c0c */ /* 0x000fe2000c761270 */
[----:B------:R0:W-:Y:S01]  /*80a0*/  @P5 STG.E.U16 desc[UR14][R8.64], R5 ;  /* 0x0000000508005986 */ /* 0x0001e2000c10150e */
[----:B------:R-:W-:Y:S01]  /*80b0*/  ULDC UR5, c[0x0][0x22c] ;  /* 0x00008b0000057ab9 */ /* 0x000fe20000000800 */
[----:B-1----:R-:W-:-:S02]  /*80c0*/  PRMT R12, R47, 0x7632, R12 ;  /* 0x000076322f0c7816 */ /* 0x002fc4000000000c */
[----:B------:R-:W-:Y:S01]  /*80d0*/  ISETP.LT.AND P5, PT, R11, UR5, !P0 ;  /* 0x000000050b007c0c */ /* 0x000fe2000c7a1270 */
[----:B------:R-:W-:Y:S01]  /*80e0*/  ULDC UR5, c[0x0][0x22c] ;  /* 0x00008b0000057ab9 */ /* 0x000fe20000000800 */
[C---:B0-----:R-:W-:Y:S01]  /*80f0*/  LEA.HI.X.SX32 R5, R10.reuse, R3, 0x1, P6 ;  /* 0x000000030a057211 */ /* 0x041fe200030f0eff */
[----:B------:R-:W-:Y:S01]  /*8100*/  VIADD R10, R10, UR4 ;  /* 0x000000040a0a7c36 */ /* 0x000fe20008000000 */
[----:B------:R-:W-:Y:S01]  /*8110*/  ULDC UR4, c[0x0][0x248] ;  /* 0x0000920000047ab9 */ /* 0x000fe20000000800 */
[----:B------:R-:W-:Y:S01]  /*8120*/  VIADD R8, R0, 0x57 ;  /* 0x0000005700087836 */ /* 0x000fe20000000000 */
[----:B------:R-:W-:Y:S01]  /*8130*/  PRMT R9, R29, 0x7632, R9 ;  /* 0x000076321d097816 */ /* 0x000fe20000000009 */
[----:B------:R0:W-:Y:S01]  /*8140*/  @P2 STG.E.U16 desc[UR14][R4.64], R29 ;  /* 0x0000001d04002986 */ /* 0x0001e2000c10150e */
[C---:B------:R-:W-:Y:S01]  /*8150*/  LEA R6, P2, R10.reuse, R2, 0x1 ;  /* 0x000000020a067211 */ /* 0x040fe200078408ff */
[----:B------:R-:W-:Y:S01]  /*8160*/  VIADD R11, R10, UR4 ;  /* 0x000000040a0b7c36 */ /* 0x000fe20008000000 */
[----:B------:R-:W-:-:S02]  /*8170*/  ULDC UR4, c[0x0][0x22c] ;  /* 0x00008b0000047ab9 */ /* 0x000fc40000000800 */
[-C--:B------:R-:W-:Y:S01]  /*8180*/  LEA.HI.X.SX32 R7, R10, R3.reuse, 0x1, P2 ;  /* 0x000000030a077211 */ /* 0x080fe200010f0eff */
[----:B------:R-:W-:Y:S01]  /*8190*/  VIADD R10, R0, 0x58 ;  /* 0x00000058000a7836 */ /* 0x000fe20000000000 */
[----:B------:R-:W-:Y:S01]  /*81a0*/  ISETP.LT.AND P2, PT, R8, UR5, !P0 ;  /* 0x0000000508007c0c */ /* 0x000fe2000c741270 */
[----:B------:R-:W-:Y:S01]  /*81b0*/  ULDC UR5, c[0x0][0x22c] ;  /* 0x00008b0000057ab9 */ /* 0x000fe20000000800 */
[CC--:B------:R-:W-:Y:S01]  /*81c0*/  LEA R8, P6, R11.reuse, R2.reuse, 0x1 ;  /* 0x000000020b087211 */ /* 0x0c0fe200078c08ff */
[----:B------:R1:W-:Y:S01]  /*81d0*/  @P1 STG.E.U16 desc[UR14][R6.64], R9 ;  /* 0x0000000906001986 */ /* 0x0003e2000c10150e */
[----:B------:R-:W-:Y:S01]  /*81e0*/  ISETP.LT.AND P1, PT, R10, UR4, !P0 ;  /* 0x000000040a007c0c */ /* 0x000fe2000c721270 */
[----:B------:R-:W-:Y:S01]  /*81f0*/  ULDC UR4, c[0x0][0x248] ;  /* 0x0000920000047ab9 */ /* 0x000fe20000000800 */
[----:B0-----:R-:W-:Y:S01]  /*8200*/  VIADD R5, R0, 0x59 ;  /* 0x0000005900057836 */ /* 0x001fe20000000000 */
[C---:B-1----:R-:W-:Y:S01]  /*8210*/  LEA.HI.X.SX32 R9, R11.reuse, R3, 0x1, P6 ;  /* 0x000000030b097211 */ /* 0x042fe200030f0eff */
[----:B------:R-:W-:Y:S01]  /*8220*/  VIADD R11, R11, UR4 ;  /* 0x000000040b0b7c36 */ /* 0x000fe20008000000 */
[----:B------:R-:W-:Y:S01]  /*8230*/  ULDC UR4, c[0x0][0x22c] ;  /* 0x00008b0000047ab9 */ /* 0x000fe20000000800 */
[----:B------:R-:W-:Y:S01]  /*8240*/  PRMT R7, R30, 0x7632, R7 ;  /* 0x000076321e077816 */ /* 0x000fe20000000007 */
[----:B------:R-:W-:Y:S01]  /*8250*/  VIADD R6, R0, 0x5a ;  /* 0x0000005a00067836 */ /* 0x000fe20000000000 */
[----:B------:R0:W-:Y:S01]  /*8260*/  @P4 STG.E.U16 desc[UR14][R8.64], R30 ;  /* 0x0000001e08004986 */ /* 0x0001e2000c10150e */
[----:B------:R-:W-:-:S02]  /*8270*/  LEA R4, P6, R11, R2, 0x1 ;  /* 0x000000020b047211 */ /* 0x000fc400078c08ff */
[----:B------:R-:W-:Y:S01]  /*8280*/  ISETP.LT.AND P4, PT, R5, UR4, !P0 ;  /* 0x0000000405007c0c */ /* 0x000fe2000c781270 */
[----:B------:R-:W-:Y:S01]  /*8290*/  ULDC UR4, c[0x0][0x248] ;  /* 0x0000920000047ab9 */ /* 0x000fe20000000800 */
[C---:B------:R-:W-:Y:S01]  /*82a0*/  LEA.HI.X.SX32 R5, R11.reuse, R3, 0x1, P6 ;  /* 0x000000030b057211 */ /* 0x040fe200030f0eff */
[----:B------:R-:W-:Y:S01]  /*82b0*/  VIADD R11, R11, UR4 ;  /* 0x000000040b0b7c36 */ /* 0x000fe20008000000 */
[----:B------:R-:W-:Y:S01]  /*82c0*/  ULDC UR4, c[0x0][0x248] ;  /* 0x0000920000047ab9 */ /* 0x000fe20000000800 */
[----:B------:R-:W-:Y:S01]  /*82d0*/  ISETP.LT.AND P6, PT, R6, UR5, !P0 ;  /* 0x0000000506007c0c */ /* 0x000fe2000c7c1270 */
[----:B------:R-:W-:Y:S01]  /*82e0*/  ULDC UR5, c[0x0][0x248] ;  /* 0x0000920000057ab9 */ /* 0x000fe20000000800 */
[----:B------:R1:W-:Y:S01]  /*82f0*/  @P3 STG.E.U16 desc[UR14][R4.64], R7 ;  /* 0x0000000704003986 */ /* 0x0003e2000c10150e */
[C---:B------:R-:W-:Y:S01]  /*8300*/  LEA R6, P3, R11.reuse, R2, 0x1 ;  /* 0x000000020b067211 */ /* 0x040fe200078608ff */
[----:B0-----:R-:W-:Y:S01]  /*8310*/  VIADD R9, R11, UR4 ;  /* 0x000000040b097c36 */ /* 0x001fe20008000000 */
[----:B------:R-:W-:-:S03]  /*8320*/  ULDC UR4, c[0x0][0x22c] ;  /* 0x00008b0000047ab9 */ /* 0x000fc60000000800 */
[----:B------:R-:W-:Y:S01]  /*8330*/  VIADD R10, R9, UR5 ;  /* 0x00000005090a7c36 */ /* 0x000fe20008000000 */
[----:B------:R-:W-:Y:S01]  /*8340*/  ULDC UR5, c[0x0][0x22c] ;  /* 0x00008b0000057ab9 */ /* 0x000fe20000000800 */
[-C--:B-1----:R-:W-:Y:S01]  /*8350*/  LEA.HI.X.SX32 R7, R11, R3.reuse, 0x1, P3 ;  /* 0x000000030b077211 */ /* 0x082fe200018f0eff */
[C---:B------:R-:W-:Y:S01]  /*8360*/  VIADD R11, R0.reuse, 0x5b ;  /* 0x0000005b000b7836 */ /* 0x040fe20000000000 */
[-C--:B------:R-:W-:Y:S02]  /*8370*/  LEA R8, P3, R9, R2.reuse, 0x1 ;  /* 0x0000000209087211 */ /* 0x080fe400078608ff */
[----:B------:R-:W-:Y:S01]  /*8380*/  PRMT R5, R31, 0x7632, R5 ;  /* 0x000076321f057816 */ /* 0x000fe20000000005 */
[----:B------:R-:W-:Y:S01]  /*8390*/  @P5 STG.E.U16 desc[UR14][R6.64], R31 ;  /* 0x0000001f06005986 */ /* 0x000fe2000c10150e */
[----:B------:R-:W-:Y:S02]  /*83a0*/  LEA.HI.X.SX32 R9, R9, R3, 0x1, P3 ;  /* 0x0000000309097211 */ /* 0x000fe400018f0eff */
[----:B------:R-:W-:Y:S01]  /*83b0*/  ISETP.LT.AND P5, PT, R11, UR4, !P0 ;  /* 0x000000040b007c0c */ /* 0x000fe2000c7a1270 */
[----:B------:R-:W-:Y:S01]  /*83c0*/  VIADD R11, R0, 0x5c ;  /* 0x0000005c000b7836 */ /* 0x000fe20000000000 */
[----:B------:R-:W-:Y:S01]  /*83d0*/  LEA R4, P3, R10, R2, 0x1 ;  /* 0x000000020a047211 */ /* 0x000fe200078608ff */
[----:B------:R0:W-:Y:S01]  /*83e0*/  @P2 STG.E.U16 desc[UR14][R8.64], R5 ;  /* 0x0000000508002986 */ /* 0x0001e2000c10150e */
[----:B------:R-:W-:-:S02]  /*83f0*/  ULDC UR4, c[0x0][0x22c] ;  /* 0x00008b0000047ab9 */ /* 0x000fc40000000800 */
[----:B0-----:R-:W-:Y:S01]  /*8400*/  LEA.HI.X.SX32 R5, R10, R3, 0x1, P3 ;  /* 0x000000030a057211 */ /* 0x001fe200018f0eff */
[C---:B------:R-:W-:Y:S01]  /*8410*/  VIADD R8, R0.reuse, 0x5e ;  /* 0x0000005e00087836 */ /* 0x040fe20000000000 */
[----:B------:R-:W-:Y:S01]  /*8420*/  ISETP.LT.AND P3, PT, R11, UR4, !P0 ;  /* 0x000000040b007c0c */ /* 0x000fe2000c761270 */
[----:B------:R-:W-:Y:S01]  /*8430*/  ULDC UR4, c[0x0][0x248] ;  /* 0x0000920000047ab9 */ /* 0x000fe20000000800 */
[----:B------:R-:W-:Y:S01]  /*8440*/  VIADD R11, R0, 0x5d ;  /* 0x0000005d000b7836 */ /* 0x000fe20000000000 */
[----:B------:R0:W-:Y:S01]  /*8450*/  @P1 STG.E.U16 desc[UR14][R4.64], R32 ;  /* 0x0000002004001986 */ /* 0x0001e2000c10150e */
[----:B------:R-:W-:Y:S01]  /*8460*/  VIADD R10, R10, UR4 ;  /* 0x000000040a0a7c36 */ /* 0x000fe20008000000 */
[----:B------:R-:W-:Y:S02]  /*8470*/  ULDC UR4, c[0x0][0x22c] ;  /* 0x00008b0000047ab9 */ /* 0x000fe40000000800 */
[----:B------:R-:W-:Y:S01]  /*8480*/  ISETP.LT.AND P2, PT, R11, UR4, !P0 ;  /* 0x000000040b007c0c */ /* 0x000fe2000c741270 */
[----:B------:R-:W-:Y:S01]  /*8490*/  ULDC UR4, c[0x0][0x248] ;  /* 0x0000920000047ab9 */ /* 0x000fe20000000800 */
[----:B------:R-:W-:Y:S01]  /*84a0*/  LEA R6, P1, R10, R2, 0x1 ;  /* 0x000000020a067211 */ /* 0x000fe200078208ff */
[----:B------:R-:W-:-:S03]  /*84b0*/  VIADD R11, R0, 0x5f ;  /* 0x0000005f000b7836 */ /* 0x000fc60000000000 */
[C---:B------:R-:W-:Y:S01]  /*84c0*/  LEA.HI.X.SX32 R7, R10.reuse, R3, 0x1, P1 ;  /* 0x000000030a077211 */ /* 0x040fe200008f0eff */
[----:B------:R-:W-:Y:S01]  /*84d0*/  VIADD R10, R10, UR4 ;  /* 0x000000040a0a7c36 */ /* 0x000fe20008000000 */
[----:B0-----:R-:W-:Y:S01]  /*84e0*/  PRMT R5, R32, 0x7632, R5 ;  /* 0x0000763220057816 */ /* 0x001fe20000000005 */
[----:B------:R-:W-:Y:S01]  /*84f0*/  ULDC UR4, c[0x0][0x248] ;  /* 0x0000920000047ab9 */ /* 0x000fe20000000800 */
[----:B------:R-:W-:Y:S01]  /*8500*/  ISETP.LT.AND P1, PT, R8, UR5, !P0 ;  /* 0x0000000508007c0c */ /* 0x000fe2000c721270 */
[C---:B------:R-:W-:Y:S01]  /*8510*/  VIADD R9, R10.reuse, UR4 ;  /* 0x000000040a097c36 */ /* 0x040fe20008000000 */
[----:B------:R-:W-:Y:S01]  /*8520*/  ULDC UR4, c[0x0][0x248] ;  /* 0x0000920000047ab9 */ /* 0x000fe20000000800 */
[----:B------:R0:W-:Y:S01]  /*8530*/  @P4 STG.E.U16 desc[UR14][R6.64], R5 ;  /* 0x0000000506004986 */ /* 0x0001e2000c10150e */
[----:B------:R-:W-:Y:S01]  /*8540*/  LEA R4, P4, R10, R2, 0x1 ;  /* 0x000000020a047211 */ /* 0x000fe200078808ff */
[----:B------:R-:W-:-:S03]  /*8550*/  ULDC UR5, c[0x0][0x22c] ;  /* 0x00008b0000057ab9 */ /* 0x000fc60000000800 */
[-C--:B0-----:R-:W-:Y:S01]  /*8560*/  LEA.HI.X.SX32 R5, R10, R3.reuse, 0x1, P4 ;  /* 0x000000030a057211 */ /* 0x081fe200020f0eff */
[C---:B------:R-:W-:Y:S01]  /*8570*/  VIADD R10, R9.reuse, UR4 ;  /* 0x00000004090a7c36 */ /* 0x040fe20008000000 */
[-C--:B------:R-:W-:Y:S01]  /*8580*/  LEA R8, P4, R9, R2.reuse, 0x1 ;  /* 0x0000000209087211 */ /* 0x080fe200078808ff */
[----:B------:R-:W-:Y:S01]  /*8590*/  ULDC UR4, c[0x0][0x248] ;  /* 0x0000920000047ab9 */ /* 0x000fe20000000800 */
[----:B------:R-:W-:Y:S01]  /*85a0*/  PRMT R7, R33, 0x7632, R7 ;  /* 0x0000763221077816 */ /* 0x000fe20000000007 */
[----:B------:R-:W-:Y:S01]  /*85b0*/  @P6 STG.E.U16 desc[UR14][R4.64], R33 ;  /* 0x0000002104006986 */ /* 0x000fe2000c10150e */
[-C--:B------:R-:W-:Y:S02]  /*85c0*/  LEA.HI.X.SX32 R9, R9, R3.reuse, 0x1, P4 ;  /* 0x0000000309097211 */ /* 0x080fe400020f0eff */
[-C--:B------:R-:W-:Y:S02]  /*85d0*/  LEA R6, P6, R10, R2.reuse, 0x1 ;  /* 0x000000020a067211 */ /* 0x080fe400078c08ff */
[----:B------:R-:W-:Y:S01]  /*85e0*/  ISETP.LT.AND P4, PT, R11, UR5, !P0 ;  /* 0x000000050b007c0c */ /* 0x000fe2000c781270 */
[----:B------:R0:W-:Y:S01]  /*85f0*/  @P5 STG.E.U16 desc[UR14][R8.64], R7 ;  /* 0x0000000708005986 */ /* 0x0001e2000c10150e */
[----:B------:R-:W-:Y:S01]  /*8600*/  VIADD R11, R0, 0x60 ;  /* 0x00000060000b7836 */ /* 0x000fe20000000000 */
[----:B------:R-:W-:Y:S01]  /*8610*/  ULDC UR5, c[0x0][0x22c] ;  /* 0x00008b0000057ab9 */ /* 0x000fe20000000800 */
[CC--:B0-----:R-:W-:Y:S01]  /*8620*/  LEA.HI.X.SX32 R7, R10.reuse, R3.reuse, 0x1, P6 ;  /* 0x000000030a077211 */ /* 0x0c1fe200030f0eff */
[----:B------:R-:W-:Y:S01]  /*8630*/  VIADD R10, R10, UR4 ;  /* 0x000000040a0a7c36 */ /* 0x000fe20008000000 */
[----:B------:R-:W-:Y:S01]  /*8640*/  ULDC UR4, c[0x0][0x248] ;  /* 0x0000920000047ab9 */ /* 0x000fe20000000800 */
[----:B------:R-:W-:Y:S01]  /*8650*/  ISETP.LT.AND P6, PT, R11, UR5, !P0 ;  /* 0x000000050b007c0c */ /* 0x000fe2000c7c1270 */
[----:B------:R-:W-:Y:S01]  /*8660*/  VIADD R8, R0, 0x61 ;  /* 0x0000006100087836 */ /* 0x000fe20000000000 */
[----:B------:R0:W-:Y:S01]  /*8670*/  @P3 STG.E.U16 desc[UR14][R6.64], R34 ;  /* 0x0000002206003986 */ /* 0x0001e2000c10150e */
[CC--:B------:R-:W-:Y:S01]  /*8680*/  LEA R4, P3, R10.reuse, R2.reuse, 0x1 ;  /* 0x000000020a047211 */ /* 0x0c0fe200078608ff */
[----:B------:R-:W-:Y:S01]  /*8690*/  VIADD R11, R10, UR4 ;  /* 0x000000040a0b7c36 */ /* 0x000fe20008000000 */
[----:B------:R-:W-:Y:S01]  /*86a0*/  ULDC UR5, c[0x0][0x22c] ;  /* 0x00008b0000057ab9 */ /* 0x000fe20000000800 */
[----:B------:R-:W-:Y:S01]  /*86b0*/  PRMT R9, R34, 0x7632, R9 ;  /* 0x0000763222097816 */ /* 0x000fe20000000009 */
[----:B------:R-:W-:Y:S01]  /*86c0*/  ULDC UR4, c[0x0][0x22c] ;  /* 0x00008b0000047ab9 */ /* 0x000fe20000000800 */
[----:B------:R-:W-:Y:S01]  /*86d0*/  LEA.HI.X.SX32 R5, R10, R3, 0x1, P3 ;  /* 0x000000030a057211 */ /* 0x000fe200018f0eff */
[----:B------:R-:W-:Y:S01]  /*86e0*/  VIADD R10, R0, 0x62 ;  /* 0x00000062000a7836 */ /* 0x000fe20000000000 */
[----:B------:R-:W-:Y:S01]  /*86f0*/  ISETP.LT.AND P5, PT, R8, UR5, !P0 ;  /* 0x0000000508007c0c */ /* 0x000fe2000c7a1270 */
[----:B------:R-:W-:Y:S01]  /*8700*/  ULDC UR5, c[0x0][0x22c] ;  /* 0x00008b0000057ab9 */ /* 0x000fe20000000800 */
[----:B------:R-:W-:Y:S01]  /*8710*/  LEA R8, P3, R11, R2, 0x1 ;  /* 0x000000020b087211 */ /* 0x000fe200078608ff */
[----:B------:R1:W-:Y:S01]  /*8720*/  @P2 STG.E.U16 desc[UR14][R4.64], R9 ;  /* 0x0000000904002986 */ /* 0x0003e2000c10150e */
[----:B0-----:R-:W-:-:S02]  /*8730*/  VIADD R7, R0, 0x63 ;  /* 0x0000006300077836 */ /* 0x001fc40000000000 */
[----:B-1----:R-:W-:Y:S01]  /*8740*/  LEA.HI.X.SX32 R9, R11, R3, 0x1, P3 ;  /* 0x000000030b097211 */ /* 0x002fe200018f0eff */
[----:B------:R-:W-:Y:S01]  /*8750*/  VIADD R4, R0, 0x64 ;  /* 0x0000006400047836 */ /* 0x000fe20000000000 */
[----:B------:R-:W-:Y:S01]  /*8760*/  ISETP.LT.AND P3, PT, R10, UR4, !P0 ;  /* 0x000000040a007c0c */ /* 0x000fe2000c761270 */
[----:B------:R-:W-:Y:S01]  /*8770*/  ULDC UR4, c[0x0][0x248] ;  /* 0x0000920000047ab9 */ /* 0x000fe20000000800 */
[----:B------:R-:W-:Y:S01]  /*8780*/  PRMT R5, R35, 0x7632, R5 ;  /* 0x0000763223057816 */ /* 0x000fe20000000005 */
[----:B------:R-:W-:Y:S01]  /*8790*/  VIADD R11, R11, UR4 ;  /* 0x000000040b0b7c36 */ /* 0x000fe20008000000 */
[----:B------:R0:W-:Y:S01]  /*87a0*/  @P1 STG.E.U16 desc[UR14][R8.64], R35 ;  /* 0x0000002308001986 */ /* 0x0001e2000c10150e */
[----:B------:R-:W-:Y:S02]  /*87b0*/  ULDC UR4, c[0x0][0x22c] ;  /* 0x00008b0000047ab9 */ /* 0x000fe40000000800 */
[----:B------:R-:W-:Y:S01]  /*87c0*/  ISETP.LT.AND P2, PT, R7, UR4, !P0 ;  /* 0x0000000407007c0c */ /* 0x000fe2000c741270 */
[----:B------:R-:W-:Y:S01]  /*87d0*/  ULDC UR4, c[0x0][0x248] ;  /* 0x0000920000047ab9 */ /* 0x000fe20000000800 */
[----:B------:R-:W-:-:S04]  /*87e0*/  LEA R6, P1, R11, R2, 0x1 ;  /* 0x000000020b067211 */ /* 0x000fc800078208ff */
        /* <DEDUP_REMOVED lines=12> */
[----:B------:R-:W-:Y:S01]  /*88b0*/  VIADD R11, R0, 0x65 ;  /* 0x00000065000b7836 */ /* 0x000fe20000000000 */
[CC--:B------:R-:W-:Y:S02]  /*88c0*/  LEA R8, P4, R9.reuse, R2.reuse, 0x1 ;  /* 0x0000000209087211 */ /* 0x0c0fe400078808ff */
[----:B------:R-:W-:Y:S01]  /*88d0*/  PRMT R7, R36, 0x7632, R7 ;  /* 0x0000763224077816 */ /* 0x000fe20000000007 */
[----:B------:R-:W-:Y:S01]  /*88e0*/  @P6 STG.E.U16 desc[UR14][R4.64], R36 ;  /* 0x0000002404006986 */ /* 0x000fe2000c10150e */
[----:B------:R-:W-:Y:S02]  /*88f0*/  LEA.HI.X.SX32 R9, R9, R3, 0x1, P4 ;  /* 0x0000000309097211 */ /* 0x000fe400020f0eff */
[----:B------:R-:W-:-:S02]  /*8900*/  LEA R6, P6, R10, R2, 0x1 ;  /* 0x000000020a067211 */ /* 0x000fc400078c08ff */
        /* <DEDUP_REMOVED lines=11> */
[C---:B------:R-:W-:Y:S01]  /*89c0*/  VIADD R11, R10.reuse, UR4 ;  /* 0x000000040a0b7c36 */ /* 0x040fe20008000000 */
        /* <DEDUP_REMOVED lines=10> */
[C---:B-1----:R-:W-:Y:S01]  /*8a70*/  LEA.HI.X.SX32 R9, R11.reuse, R3, 0x1, P3 ;  /* 0x000000030b097211 */ /* 0x042fe200018f0eff */
        /* <DEDUP_REMOVED lines=23> */
[-C--:B------:R-:W-:Y:S02]  /*8bf0*/  LEA R8, P4, R9, R2.reuse, 0x1 ;  /* 0x0000000209087211 */ /* 0x080fe400078808ff */
        /* <DEDUP_REMOVED lines=16> */
[----:B------:R-:W-:Y:S01]  /*8d00*/  PRMT R9, R40, 0x7632, R9 ;  /* 0x0000763228097816 */ /* 0x000fe20000000009 */
[----:B------:R-:W-:Y:S01]  /*8d10*/  ULDC UR5, c[0x0][0x22c] ;  /* 0x00008b0000057ab9 */ /* 0x000fe20000000800 */
        /* <DEDUP_REMOVED lines=8> */
[C---:B0-----:R-:W-:Y:S01]  /*8da0*/  VIADD R7, R0.reuse, 0x6f ;  /* 0x0000006f00077836 */ /* 0x041fe20000000000 */
[----:B------:R-:W-:Y:S01]  /*8db0*/  ULDC UR5, c[0x0][0x22c] ;  /* 0x00008b0000057ab9 */ /* 0x000fe20000000800 */
        /* <DEDUP_REMOVED lines=24> */
[----:B------:R0:W-:Y:S01]  /*8f40*/  @P6 STG.E.U16 desc[UR14][R4.64], R42 ;  /* 0x0000002a04006986 */ /* 0x0001e2000c10150e */
[----:B------:R-:W-:Y:S02]  /*8f50*/  LEA.HI.X.SX32 R9, R9, R3, 0x1, P4 ;  /* 0x0000000309097211 */ /* 0x000fe400020f0eff */
[----:B------:R-:W-:-:S02]  /*8f60*/  LEA R6, P4, R10, R2, 0x1 ;  /* 0x000000020a067211 */ /* 0x000fc400078808ff */
[----:B------:R-:W-:Y:S01]  /*8f70*/  ISETP.LT.AND P6, PT, R11, UR5, !P0 ;  /* 0x000000050b007c0c */ /* 0x000fe2000c7c1270 */
[----:B------:R1:W-:Y:S01]  /*8f80*/  @P3 STG.E.U16 desc[UR14][R8.64], R7 ;  /* 0x0000000708003986 */ /* 0x0003e2000c10150e */
[C---:B------:R-:W-:Y:S01]  /*8f90*/  VIADD R11, R0.reuse, 0x72 ;  /* 0x00000072000b7836 */ /* 0x040fe20000000000 */
[----:B------:R-:W-:Y:S01]  /*8fa0*/  ULDC UR5, c[0x0][0x22c] ;  /* 0x00008b0000057ab9 */ /* 0x000fe20000000800 */
[----:B0-----:R-:W-:-:S03]  /*8fb0*/  VIADD R5, R0, 0x73 ;  /* 0x0000007300057836 */ /* 0x001fc60000000000 */
[----:B------:R-:W-:Y:S01]  /*8fc0*/  ISETP.LT.AND P3, PT, R11, UR5, !P0 ;  /* 0x000000050b007c0c */ /* 0x000fe2000c761270 */
[----:B------:R-:W-:Y:S01]  /*8fd0*/  ULDC UR5, c[0x0][0x22c] ;  /* 0x00008b0000057ab9 */ /* 0x000fe20000000800 */
[----:B------:R-:W-:Y:S01]  /*8fe0*/  VIADD R11, R0, 0x76 ;  /* 0x00000076000b7836 */ /* 0x000fe20000000000 */
[CC--:B-1----:R-:W-:Y:S01]  /*8ff0*/  LEA.HI.X.SX32 R7, R10.reuse, R3.reuse, 0x1, P4 ;  /* 0x000000030a077211 */ /* 0x0c2fe200020f0eff */
[----:B------:R-:W-:Y:S01]  /*9000*/  VIADD R10, R10, UR4 ;  /* 0x000000040a0a7c36 */ /* 0x000fe20008000000 */
[----:B------:R-:W-:Y:S01]  /*9010*/  ULDC UR4, c[0x0][0x248] ;  /* 0x0000920000047ab9 */ /* 0x000fe20000000800 */
[----:B------:R-:W-:Y:S02]  /*9020*/  VIADD R9, R0, 0x74 ;  /* 0x0000007400097836 */ /* 0x000fe40000000000 */
[----:B------:R0:W-:Y:S01]  /*9030*/  @P2 STG.E.U16 desc[UR14][R6.64], R43 ;  /* 0x0000002b06002986 */ /* 0x0001e2000c10150e */
[C---:B------:R-:W-:Y:S01]  /*9040*/  LEA R4, P4, R10.reuse, R2, 0x1 ;  /* 0x000000020a047211 */ /* 0x040fe200078808ff */
[C---:B------:R-:W-:Y:S01]  /*9050*/  VIADD R8, R10.reuse, UR4 ;  /* 0x000000040a087c36 */ /* 0x040fe20008000000 */
[----:B------:R-:W-:Y:S01]  /*9060*/  ISETP.LT.AND P2, PT, R5, UR5, !P0 ;  /* 0x0000000505007c0c */ /* 0x000fe2000c741270 */
[----:B------:R-:W-:Y:S01]  /*9070*/  ULDC UR4, c[0x0][0x22c] ;  /* 0x00008b0000047ab9 */ /* 0x000fe20000000800 */
[----:B------:R-:W-:Y:S01]  /*9080*/  LEA.HI.X.SX32 R5, R10, R3, 0x1, P4 ;  /* 0x000000030a057211 */ /* 0x000fe200020f0eff */
[----:B------:R-:W-:Y:S01]  /*9090*/  ULDC UR5, c[0x0][0x22c] ;  /* 0x00008b0000057ab9 */ /* 0x000fe20000000800 */
[----:B0-----:R-:W-:-:S02]  /*90a0*/  PRMT R7, R43, 0x7632, R7 ;  /* 0x000076322b077816 */ /* 0x001fc40000000007 */
[----:B------:R-:W-:-:S03]  /*90b0*/  LEA R6, P4, R8, R2, 0x1 ;  /* 0x0000000208067211 */ /* 0x000fc600078808ff */
[----:B------:R0:W-:Y:S01]  /*90c0*/  @P1 STG.E.U16 desc[UR14][R4.64], R7 ;  /* 0x0000000704001986 */ /* 0x0001e2000c10150e */
[----:B------:R-:W-:Y:S01]  /*90d0*/  ISETP.LT.AND P1, PT, R9, UR4, !P0 ;  /* 0x0000000409007c0c */ /* 0x000fe2000c721270 */
[----:B------:R-:W-:Y:S01]  /*90e0*/  VIADD R9, R0, 0x75 ;  /* 0x0000007500097836 */ /* 0x000fe20000000000 */
[----:B------:R-:W-:Y:S01]  /*90f0*/  ULDC UR4, c[0x0][0x248] ;  /* 0x0000920000047ab9 */ /* 0x000fe20000000800 */
[----:B0-----:R-:W-:-:S03]  /*9100*/  LEA.HI.X.SX32 R7, R8, R3, 0x1, P4 ;  /* 0x0000000308077211 */ /* 0x001fc600020f0eff */
[----:B------:R-:W-:Y:S01]  /*9110*/  ISETP.LT.AND P4, PT, R9, UR5, !P0 ;  /* 0x0000000509007c0c */ /* 0x000fe2000c781270 */
[----:B------:R-:W-:Y:S01]  /*9120*/  VIADD R9, R8, UR4 ;  /* 0x0000000408097c36 */ /* 0x000fe20008000000 */
[----:B------:R-:W-:Y:S01]  /*9130*/  ULDC UR4, c[0x0][0x248] ;  /* 0x0000920000047ab9 */ /* 0x000fe20000000800 */
[----:B------:R0:W-:Y:S01]  /*9140*/  @P5 STG.E.U16 desc[UR14][R6.64], R44 ;  /* 0x0000002c06005986 */ /* 0x0001e2000c10150e */
[----:B------:R-:W-:Y:S01]  /*9150*/  ULDC UR5, c[0x0][0x22c] ;  /* 0x00008b0000057ab9 */ /* 0x000fe20000000800 */
[C---:B------:R-:W-:Y:S01]  /*9160*/  VIADD R5, R9.reuse, UR4 ;  /* 0x0000000409057c36 */ /* 0x040fe20008000000 */
[-C--:B------:R-:W-:Y:S01]  /*9170*/  LEA R8, P5, R9, R2.reuse, 0x1 ;  /* 0x0000000209087211 */ /* 0x080fe200078a08ff */
[----:B------:R-:W-:Y:S02]  /*9180*/  ULDC UR4, c[0x0][0x248] ;  /* 0x0000920000047ab9 */ /* 0x000fe40000000800 */
[----:B------:R-:W-:Y:S01]  /*9190*/  VIADD R10, R5, UR4 ;  /* 0x00000004050a7c36 */ /* 0x000fe20008000000 */
[----:B------:R-:W-:Y:S01]  /*91a0*/  LEA.HI.X.SX32 R9, R9, R3, 0x1, P5 ;  /* 0x0000000309097211 */ /* 0x000fe200028f0eff */
[----:B------:R-:W-:Y:S01]  /*91b0*/  ULDC UR4, c[0x0][0x248] ;  /* 0x0000920000047ab9 */ /* 0x000fe20000000800 */
[----:B------:R-:W-:-:S02]  /*91c0*/  LEA R4, P5, R5, R2, 0x1 ;  /* 0x0000000205047211 */ /* 0x000fc400078a08ff */
[----:B0-----:R-:W-:Y:S02]  /*91d0*/  PRMT R7, R44, 0x7632, R7 ;  /* 0x000076322c077816 */ /* 0x001fe40000000007 */
[-C--:B------:R-:W-:Y:S02]  /*91e0*/  LEA.HI.X.SX32 R5, R5, R3.reuse, 0x1, P5 ;  /* 0x0000000305057211 */ /* 0x080fe400028f0eff */
[-C--:B------:R-:W-:Y:S01]  /*91f0*/  LEA R6, P5, R10, R2.reuse, 0x1 ;  /* 0x000000020a067211 */ /* 0x080fe200078a08ff */
[----:B------:R0:W-:Y:S01]  /*9200*/  @P6 STG.E.U16 desc[UR14][R8.64], R7 ;  /* 0x0000000708006986 */ /* 0x0001e2000c10150e */
[----:B------:R-:W-:Y:S01]  /*9210*/  ISETP.LT.AND P6, PT, R11, UR5, !P0 ;  /* 0x000000050b007c0c */ /* 0x000fe2000c7c1270 */
[C---:B------:R-:W-:Y:S01]  /*9220*/  VIADD R11, R0.reuse, 0x77 ;  /* 0x00000077000b7836 */ /* 0x040fe20000000000 */
[----:B------:R-:W-:Y:S01]  /*9230*/  ULDC UR5, c[0x0][0x22c] ;  /* 0x00008b0000057ab9 */ /* 0x000fe20000000800 */
[----:B------:R1:W-:Y:S03]  /*9240*/  @P3 STG.E.U16 desc[UR14][R4.64], R45 ;  /* 0x0000002d04003986 */ /* 0x0003e6000c10150e */
[----:B------:R-:W-:Y:S01]  /*9250*/  ISETP.LT.AND P3, PT, R11, UR5, !P0 ;  /* 0x000000050b007c0c */ /* 0x000fe2000c761270 */
[----:B------:R-:W-:Y:S01]  /*9260*/  ULDC UR5, c[0x0][0x22c] ;  /* 0x00008b0000057ab9 */ /* 0x000fe20000000800 */
[----:B------:R-:W-:Y:S01]  /*9270*/  VIADD R11, R0, 0x7c ;  /* 0x0000007c000b7836 */ /* 0x000fe20000000000 */
[C---:B0-----:R-:W-:Y:S01]  /*9280*/  LEA.HI.X.SX32 R7, R10.reuse, R3, 0x1, P5 ;  /* 0x000000030a077211 */ /* 0x041fe200028f0eff */
[----:B------:R-:W-:Y:S01]  /*9290*/  VIADD R10, R10, UR4 ;  /* 0x000000040a0a7c36 */ /* 0x000fe20008000000 */
[----:B------:R-:W-:Y:S01]  /*92a0*/  ULDC UR4, c[0x0][0x248] ;  /* 0x0000920000047ab9 */ /* 0x000fe20000000800 */
[C---:B------:R-:W-:Y:S01]  /*92b0*/  VIADD R8, R0.reuse, 0x78 ;  /* 0x0000007800087836 */ /* 0x040fe20000000000 */
[----:B-1----:R-:W-:Y:S01]  /*92c0*/  PRMT R5, R45, 0x7632, R5 ;  /* 0x000076322d057816 */ /* 0x002fe20000000005 */
[----:B------:R-:W-:Y:S01]  /*92d0*/  VIADD R9, R0, 0x79 ;  /* 0x0000007900097836 */ /* 0x000fe20000000000 */
[----:B------:R-:W-:-:S03]  /*92e0*/  LEA R4, P5, R10, R2, 0x1 ;  /* 0x000000020a047211 */ /* 0x000fc600078a08ff */
[----:B------:R0:W-:Y:S01]  /*92f0*/  @P2 STG.E.U16 desc[UR14][R6.64], R5 ;  /* 0x0000000506002986 */ /* 0x0001e2000c10150e */
[----:B------:R-:W-:Y:S01]  /*9300*/  ISETP.LT.AND P2, PT, R8, UR5, !P0 ;  /* 0x0000000508007c0c */ /* 0x000fe2000c741270 */
[C---:B------:R-:W-:Y:S01]  /*9310*/  VIADD R8, R10.reuse, UR4 ;  /* 0x000000040a087c36 */ /* 0x040fe20008000000 */
[----:B------:R-:W-:Y:S01]  /*9320*/  ULDC UR4, c[0x0][0x22c] ;  /* 0x00008b0000047ab9 */ /* 0x000fe20000000800 */
[----:B------:R-:W-:Y:S01]  /*9330*/  ULDC UR5, c[0x0][0x22c] ;  /* 0x00008b0000057ab9 */ /* 0x000fe20000000800 */
[----:B0-----:R-:W-:Y:S02]  /*9340*/  LEA.HI.X.SX32 R5, R10, R3, 0x1, P5 ;  /* 0x000000030a057211 */ /* 0x001fe400028f0eff */
[----:B------:R-:W-:-:S03]  /*9350*/  LEA R6, P5, R8, R2, 0x1 ;  /* 0x0000000208067211 */ /* 0x000fc600078a08ff */
[----:B------:R0:W-:Y:S01]  /*9360*/  @P1 STG.E.U16 desc[UR14][R4.64], R46 ;  /* 0x0000002e04001986 */ /* 0x0001e2000c10150e */
[----:B------:R-:W-:Y:S01]  /*9370*/  ISETP.LT.AND P1, PT, R9, UR4, !P0 ;  /* 0x0000000409007c0c */ /* 0x000fe2000c721270 */
[----:B------:R-:W-:Y:S01]  /*9380*/  ULDC UR4, c[0x0][0x248] ;  /* 0x0000920000047ab9 */ /* 0x000fe20000000800 */
[C---:B------:R-:W-:Y:S01]  /*9390*/  LEA.HI.X.SX32 R7, R8.reuse, R3, 0x1, P5 ;  /* 0x0000000308077211 */ /* 0x040fe200028f0eff */
[----:B------:R-:W-:Y:S01]  /*93a0*/  VIADD R10, R8, UR4 ;  /* 0x00000004080a7c36 */ /* 0x000fe20008000000 */
[----:B------:R-:W-:Y:S01]  /*93b0*/  ULDC UR4, c[0x0][0x22c] ;  /* 0x00008b0000047ab9 */ /* 0x000fe20000000800 */
[----:B------:R-:W-:-:S05]  /*93c0*/  VIADD R9, R0, 0x7a ;  /* 0x0000007a00097836 */ /* 0x000fca0000000000 */
[----:B------:R-:W-:Y:S01]  /*93d0*/  ISETP.LT.AND P5, PT, R9, UR4, !P0 ;  /* 0x0000000409007c0c */ /* 0x000fe2000c7a1270 */
[----:B------:R-:W-:Y:S01]  /*93e0*/  ULDC UR4, c[0x0][0x248] ;  /* 0x0000920000047ab9 */ /* 0x000fe20000000800 */
[----:B0-----:R-:W-:Y:S01]  /*93f0*/  PRMT R5, R46, 0x7632, R5 ;  /* 0x000076322e057816 */ /* 0x001fe20000000005 */
[----:B------:R-:W-:-:S04]  /*9400*/  VIADD R4, R0, 0x7b ;  /* 0x0000007b00047836 */ /* 0x000fc80000000000 */
[----:B------:R0:W-:Y:S01]  /*9410*/  @P4 STG.E.U16 desc[UR14][R6.64], R5 ;  /* 0x0000000506004986 */ /* 0x0001e2000c10150e */
[----:B------:R-:W-:-:S04]  /*9420*/  LEA R8, P4, R10, R2, 0x1 ;  /* 0x000000020a087211 */ /* 0x000fc800078808ff */
[CC--:B------:R-:W-:Y:S01]  /*9430*/  LEA.HI.X.SX32 R9, R10.reuse, R3.reuse, 0x1, P4 ;  /* 0x000000030a097211 */ /* 0x0c0fe200020f0eff */
[----:B------:R-:W-:Y:S01]  /*9440*/  VIADD R10, R10, UR4 ;  /* 0x000000040a0a7c36 */ /* 0x000fe20008000000 */
[----:B------:R-:W-:Y:S01]  /*9450*/  ISETP.LT.AND P4, PT, R4, UR5, !P0 ;  /* 0x0000000504007c0c */ /* 0x000fe2000c781270 */
[----:B------:R-:W-:Y:S01]  /*9460*/  ULDC UR4, c[0x0][0x248] ;  /* 0x0000920000047ab9 */ /* 0x000fe20000000800 */
[----:B------:R-:W-:Y:S01]  /*9470*/  ULDC UR5, c[0x0][0x248] ;  /* 0x0000920000057ab9 */ /* 0x000fe20000000800 */
[----:B------:R1:W-:Y:S01]  /*9480*/  @P6 STG.E.U16 desc[UR14][R8.64], R47 ;  /* 0x0000002f08006986 */ /* 0x0003e2000c10150e */
[CC--:B------:R-:W-:Y:S01]  /*9490*/  LEA R4, P6, R10.reuse, R2.reuse, 0x1 ;  /* 0x000000020a047211 */ /* 0x0c0fe200078c08ff */
[C---:B0-----:R-:W-:Y:S01]  /*94a0*/  VIADD R7, R10.reuse, UR4 ;  /* 0x000000040a077c36 */ /* 0x041fe20008000000 */
[----:B------:R-:W-:Y:S02]  /*94b0*/  ULDC UR4, c[0x0][0x22c] ;  /* 0x00008b0000047ab9 */ /* 0x000fe40000000800 */
[----:B------:R-:W-:Y:S01]  /*94c0*/  LEA.HI.X.SX32 R5, R10, R3, 0x1, P6 ;  /* 0x000000030a057211 */ /* 0x000fe200030f0eff */
[C---:B------:R-:W-:Y:S01]  /*94d0*/  VIADD R10, R7.reuse, UR5 ;  /* 0x00000005070a7c36 */ /* 0x040fe20008000000 */
[----:B------:R-:W-:Y:S01]  /*94e0*/  LEA R6, P6, R7, R2, 0x1 ;  /* 0x0000000207067211 */ /* 0x000fe200078c08ff */
[----:B------:R-:W-:-:S02]  /*94f0*/  ULDC UR5, c[0x0][0x248] ;  /* 0x0000920000057ab9 */ /* 0x000fc40000000800 */
[----:B------:R0:W-:Y:S01]  /*9500*/  @P3 STG.E.U16 desc[UR14][R4.64], R12 ;  /* 0x0000000c04003986 */ /* 0x0001e2000c10150e */
[----:B------:R-:W-:Y:S01]  /*9510*/  ISETP.LT.AND P3, PT, R11, UR4, !P0 ;  /* 0x000000040b007c0c */ /* 0x000fe2000c761270 */
[----:B------:R-:W-:Y:S01]  /*9520*/  VIADD R11, R0, 0x7d ;  /* 0x0000007d000b7836 */ /* 0x000fe20000000000 */
[----:B------:R-:W-:Y:S01]  /*9530*/  LEA.HI.X.SX32 R7, R7, R3, 0x1, P6 ;  /* 0x0000000307077211 */ /* 0x000fe200030f0eff */
[----:B------:R-:W-:Y:S01]  /*9540*/  ULDC UR4, c[0x0][0x22c] ;  /* 0x00008b0000047ab9 */ /* 0x000fe20000000800 */
[----:B-1----:R-:W-:-:S03]  /*9550*/  LEA R8, P6, R10, R2, 0x1 ;  /* 0x000000020a087211 */ /* 0x002fc600078c08ff */
[----:B------:R-:W-:Y:S01]  /*9560*/  @P2 STG.E.U16 desc[UR14][R6.64], R248 ;  /* 0x000000f806002986 */ /* 0x000fe2000c10150e */
[----:B------:R-:W-:Y:S01]  /*9570*/  ISETP.LT.AND P2, PT, R11, UR4, !P0 ;  /* 0x000000040b007c0c */ /* 0x000fe2000c741270 */
[----:B------:R-:W-:Y:S01]  /*9580*/  ULDC UR4, c[0x0][0x248] ;  /* 0x0000920000047ab9 */ /* 0x000fe20000000800 */
[C---:B------:R-:W-:Y:S01]  /*9590*/  LEA.HI.X.SX32 R9, R10.reuse, R3, 0x1, P6 ;  /* 0x000000030a097211 */ /* 0x040fe200030f0eff */
[----:B------:R-:W-:Y:S01]  /*95a0*/  VIADD R10, R10, UR4 ;  /* 0x000000040a0a7c36 */ /* 0x000fe20008000000 */
[----:B------:R-:W-:Y:S01]  /*95b0*/  ULDC UR4, c[0x0][0x248] ;  /* 0x0000920000047ab9 */ /* 0x000fe20000000800 */
[----:B0-----:R-:W-:Y:S02]  /*95c0*/  PRMT R5, R248, 0x7632, R5 ;  /* 0x00007632f8057816 */ /* 0x001fe40000000005 */
[C---:B------:R-:W-:Y:S01]  /*95d0*/  VIADD R11, R10.reuse, UR4 ;  /* 0x000000040a0b7c36 */ /* 0x040fe20008000000 */
[----:B------:R-:W-:Y:S02]  /*95e0*/  ULDC UR4, c[0x0][0x248] ;  /* 0x0000920000047ab9 */ /* 0x000fe40000000800 */
[----:B------:R0:W-:Y:S01]  /*95f0*/  @P1 STG.E.U16 desc[UR14][R8.64], R5 ;  /* 0x0000000508001986 */ /* 0x0001e2000c10150e */
[----:B------:R-:W-:Y:S01]  /*9600*/  VIADD R12, R11, UR5 ;  /* 0x000000050b0c7c36 */ /* 0x000fe20008000000 */
[----:B------:R-:W-:-:S03]  /*9610*/  LEA R4, P1, R10, R2, 0x1 ;  /* 0x000000020a047211 */ /* 0x000fc600078208ff */
[----:B------:R-:W-:Y:S01]  /*9620*/  VIADD R0, R12, UR4 ;  /* 0x000000040c007c36 */ /* 0x000fe20008000000 */
[----:B------:R-:W-:-:S03]  /*9630*/  ULDC UR4, c[0x0][0x248] ;  /* 0x0000920000047ab9 */ /* 0x000fc60000000800 */
[----:B------:R-:W-:Y:S01]  /*9640*/  VIADD R13, R0, UR6 ;  /* 0x00000006000d7c36 */ /* 0x000fe20008000000 */
[----:B0-----:R-:W-:-:S03]  /*9650*/  LEA.HI.X.SX32 R5, R10, R3, 0x1, P1 ;  /* 0x000000030a057211 */ /* 0x001fc600008f0eff */
[----:B------:R-:W-:Y:S01]  /*9660*/  VIADD R14, R13, UR4 ;  /* 0x000000040d0e7c36 */ /* 0x000fe20008000000 */
[CC--:B------:R-:W-:Y:S01]  /*9670*/  LEA R6, P1, R11.reuse, R2.reuse, 0x1 ;  /* 0x000000020b067211 */ /* 0x0c0fe200078208ff */
[----:B------:R-:W-:Y:S01]  /*9680*/  ULDC UR4, c[0x0][0x22c] ;  /* 0x00008b0000047ab9 */ /* 0x000fe20000000800 */
[CC--:B------:R-:W-:Y:S01]  /*9690*/  LEA R8, P6, R12.reuse, R2.reuse, 0x1 ;  /* 0x000000020c087211 */ /* 0x0c0fe200078c08ff */
[----:B------:R0:W-:Y:S01]  /*96a0*/  @P5 STG.E.U16 desc[UR14][R4.64], R249 ;  /* 0x000000f904005986 */ /* 0x0001e2000c10150e */
[-C--:B------:R-:W-:Y:S02]  /*96b0*/  LEA.HI.X.SX32 R7, R11, R3.reuse, 0x1, P1 ;  /* 0x000000030b077211 */ /* 0x080fe400008f0eff */
[----:B------:R-:W-:Y:S02]  /*96c0*/  LEA.HI.X.SX32 R9, R12, R3, 0x1, P6 ;  /* 0x000000030c097211 */ /* 0x000fe400030f0eff */
[-C--:B------:R-:W-:Y:S02]  /*96d0*/  LEA R12, P1, R13, R2.reuse, 0x1 ;  /* 0x000000020d0c7211 */ /* 0x080fe400078208ff */
[----:B------:R-:W-:-:S02]  /*96e0*/  LEA R10, P6, R0, R2, 0x1 ;  /* 0x00000002000a7211 */ /* 0x000fc400078c08ff */
[-C--:B------:R-:W-:Y:S02]  /*96f0*/  LEA.HI.X.SX32 R13, R13, R3.reuse, 0x1, P1 ;  /* 0x000000030d0d7211 */ /* 0x080fe400008f0eff */
[----:B------:R-:W-:Y:S02]  /*9700*/  ISETP.LT.AND P1, PT, R16, UR4, !P0 ;  /* 0x0000000410007c0c */ /* 0x000fe4000c721270 */
[----:B------:R-:W-:Y:S02]  /*9710*/  ISETP.LT.AND P0, PT, R15, UR7, !P0 ;  /* 0x000000070f007c0c */ /* 0x000fe4000c701270 */
[----:B------:R-:W-:Y:S02]  /*9720*/  LEA.HI.X.SX32 R11, R0, R3, 0x1, P6 ;  /* 0x00000003000b7211 */ /* 0x000fe400030f0eff */
[----:B------:R-:W-:Y:S02]  /*9730*/  PRMT R0, R249, 0x7632, R0 ;  /* 0x00007632f9007816 */ /* 0x000fe40000000000 */
[----:B0-----:R-:W-:-:S02]  /*9740*/  PRMT R5, R250, 0x7632, R5 ;  /* 0x00007632fa057816 */ /* 0x001fc40000000005 */
[C---:B------:R-:W-:Y:S01]  /*9750*/  LEA R2, P6, R14.reuse, R2, 0x1 ;  /* 0x000000020e027211 */ /* 0x040fe200078c08ff */
[----:B------:R0:W-:Y:S03]  /*9760*/  @P4 STG.E.U16 desc[UR14][R6.64], R0 ;  /* 0x0000000006004986 */ /* 0x0001e6000c10150e */
[----:B------:R-:W-:Y:S01]  /*9770*/  LEA.HI.X.SX32 R3, R14, R3, 0x1, P6 ;  /* 0x000000030e037211 */ /* 0x000fe200030f0eff */
[----:B------:R0:W-:Y:S04]  /*9780*/  @P3 STG.E.U16 desc[UR14][R8.64], R250 ;  /* 0x000000fa08003986 */ /* 0x0001e8000c10150e */
[----:B------:R0:W-:Y:S04]  /*9790*/  @P2 STG.E.U16 desc[UR14][R10.64], R5 ;  /* 0x000000050a002986 */ /* 0x0001e8000c10150e */
[----:B------:R0:W-:Y:S01]  /*97a0*/  @P1 STG.E.U16 desc[UR14][R12.64], R251 ;  /* 0x000000fb0c001986 */ /* 0x0001e2000c10150e */
[----:B------:R-:W-:Y:S05]  /*97b0*/  @!P0 EXIT ;  /* 0x000000000000894d */ /* 0x000fea0003800000 */
[----:B0-----:R-:W-:-:S05]  /*97c0*/  PRMT R251, R251, 0x7632, R251 ;  /* 0x00007632fbfb7816 */ /* 0x001fca00000000fb */
[----:B------:R-:W-:Y:S01]  /*97d0*/  STG.E.U16 desc[UR14][R2.64], R251 ;  /* 0x000000fb02007986 */ /* 0x000fe2000c10150e */
[----:B------:R-:W-:Y:S05]  /*97e0*/  EXIT ;  /* 0x000000000000794d */ /* 0x000fea0003800000 */
.L_x_2:
[----:B------:R-:W-:-:S00]  /*97f0*/  BRA `(.L_x_2) ;  /* 0xfffffffc00fc7947 */ /* 0x000fc0000383ffff */
[----:B------:R-:W-:-:S00]  /*9800*/  NOP ;  /* 0x0000000000007918 */ /* 0x000fc00000000000 */
[----:B------:R-:W-:-:S00]  /*9810*/  NOP ;  /* 0x0000000000007918 */ /* 0x000fc00000000000 */
[----:B------:R-:W-:-:S00]  /*9820*/  NOP ;  /* 0x0000000000007918 */ /* 0x000fc00000000000 */
[----:B------:R-:W-:-:S00]  /*9830*/  NOP ;  /* 0x0000000000007918 */ /* 0x000fc00000000000 */
[----:B------:R-:W-:-:S00]  /*9840*/  NOP ;  /* 0x0000000000007918 */ /* 0x000fc00000000000 */
[----:B------:R-:W-:-:S00]  /*9850*/  NOP ;  /* 0x0000000000007918 */ /* 0x000fc00000000000 */
[----:B------:R-:W-:-:S00]  /*9860*/  NOP ;  /* 0x0000000000007918 */ /* 0x000fc00000000000 */
[----:B------:R-:W-:-:S00]  /*9870*/  NOP ;  /* 0x0000000000007918 */ /* 0x000fc00000000000 */
.L_x_3:


//--------------------- .nv.shared.matmul_kernel  --------------------------
	.section	.nv.shared.matmul_kernel,"aw",@nobits
	.sectionflags	@""
	.align	16
	.zero		1024


//--------------------- .nv.shared.reserved.0     --------------------------
	.section	.nv.shared.reserved.0,"aw",@nobits
	.weak		__nv_reservedSMEM_offset_0_alias
	.size		__nv_reservedSMEM_offset_0_alias, 0, 0
	.other		__nv_reservedSMEM_offset_0_alias,@"STO_CUDA_RESERVED_SHARED STV_DEFAULT"
__nv_reservedSMEM_offset_0_alias:
	.zero		0


//--------------------- .nv.constant0.matmul_kernel --------------------------
	.section	.nv.constant0.matmul_kernel,"a",@progbits
	.sectionflags	@""
	.align	4
.nv.constant0.matmul_kernel:
	.zero		608


//--------------------- SYMBOLS --------------------------

	.type		.nv.reservedSmem.offset0,@object
	.size		.nv.reservedSmem.offset0,0x4
